//
// Generated by NVIDIA NVVM Compiler
//
// Compiler Build ID: CL-36424714
// Cuda compilation tools, release 13.0, V13.0.88
// Based on NVVM 20.0.0
//

.version 9.0
.target sm_100
.address_size 64

	// .globl	_Z14kernel_forwardIfEviiiPKT_S2_S2_S2_PS0_S3_S3_S3_

.visible .entry _Z14kernel_forwardIfEviiiPKT_S2_S2_S2_PS0_S3_S3_S3_(
	.param .u32 _Z14kernel_forwardIfEviiiPKT_S2_S2_S2_PS0_S3_S3_S3__param_0,
	.param .u32 _Z14kernel_forwardIfEviiiPKT_S2_S2_S2_PS0_S3_S3_S3__param_1,
	.param .u32 _Z14kernel_forwardIfEviiiPKT_S2_S2_S2_PS0_S3_S3_S3__param_2,
	.param .u64 .ptr .align 1 _Z14kernel_forwardIfEviiiPKT_S2_S2_S2_PS0_S3_S3_S3__param_3,
	.param .u64 .ptr .align 1 _Z14kernel_forwardIfEviiiPKT_S2_S2_S2_PS0_S3_S3_S3__param_4,
	.param .u64 .ptr .align 1 _Z14kernel_forwardIfEviiiPKT_S2_S2_S2_PS0_S3_S3_S3__param_5,
	.param .u64 .ptr .align 1 _Z14kernel_forwardIfEviiiPKT_S2_S2_S2_PS0_S3_S3_S3__param_6,
	.param .u64 .ptr .align 1 _Z14kernel_forwardIfEviiiPKT_S2_S2_S2_PS0_S3_S3_S3__param_7,
	.param .u64 .ptr .align 1 _Z14kernel_forwardIfEviiiPKT_S2_S2_S2_PS0_S3_S3_S3__param_8,
	.param .u64 .ptr .align 1 _Z14kernel_forwardIfEviiiPKT_S2_S2_S2_PS0_S3_S3_S3__param_9,
	.param .u64 .ptr .align 1 _Z14kernel_forwardIfEviiiPKT_S2_S2_S2_PS0_S3_S3_S3__param_10
)
{
	.reg .pred 	%p<6>;
	.reg .b32 	%r<62>;
	.reg .b32 	%f<206>;
	.reg .b64 	%rd<52>;

	ld.param.u32 	%r10, [_Z14kernel_forwardIfEviiiPKT_S2_S2_S2_PS0_S3_S3_S3__param_1];
	ld.param.u32 	%r11, [_Z14kernel_forwardIfEviiiPKT_S2_S2_S2_PS0_S3_S3_S3__param_2];
	ld.param.u64 	%rd8, [_Z14kernel_forwardIfEviiiPKT_S2_S2_S2_PS0_S3_S3_S3__param_3];
	ld.param.u64 	%rd9, [_Z14kernel_forwardIfEviiiPKT_S2_S2_S2_PS0_S3_S3_S3__param_4];
	ld.param.u64 	%rd10, [_Z14kernel_forwardIfEviiiPKT_S2_S2_S2_PS0_S3_S3_S3__param_8];
	ld.param.u64 	%rd11, [_Z14kernel_forwardIfEviiiPKT_S2_S2_S2_PS0_S3_S3_S3__param_9];
	ld.param.u64 	%rd12, [_Z14kernel_forwardIfEviiiPKT_S2_S2_S2_PS0_S3_S3_S3__param_10];
	cvta.to.global.u64 	%rd13, %rd12;
	cvta.to.global.u64 	%rd14, %rd11;
	cvta.to.global.u64 	%rd15, %rd10;
	cvta.to.global.u64 	%rd16, %rd8;
	cvta.to.global.u64 	%rd17, %rd9;
	mov.u32 	%r12, %ctaid.x;
	mov.u32 	%r13, %ntid.x;
	mov.u32 	%r14, %tid.x;
	mad.lo.s32 	%r15, %r12, %r13, %r14;
	div.s32 	%r16, %r15, %r11;
	mul.lo.s32 	%r17, %r16, %r11;
	sub.s32 	%r18, %r15, %r17;
	mul.lo.s32 	%r19, %r11, %r10;
	mad.lo.s32 	%r20, %r19, %r16, %r18;
	mul.wide.s32 	%rd18, %r18, 4;
	add.s64 	%rd19, %rd17, %rd18;
	ld.global.nc.f32 	%f1, [%rd19];
	add.s64 	%rd20, %rd16, %rd18;
	ld.global.nc.f32 	%f2, [%rd20];
	cvt.s64.s32 	%rd1, %r20;
	mul.wide.s32 	%rd21, %r15, 4;
	add.s64 	%rd2, %rd15, %rd21;
	ld.global.f32 	%f198, [%rd2];
	add.s64 	%rd3, %rd14, %rd21;
	ld.global.f32 	%f199, [%rd3];
	add.s64 	%rd4, %rd13, %rd21;
	ld.global.f32 	%f197, [%rd4];
	setp.lt.s32 	%p1, %r10, 1;
	@%p1 bra 	$L__BB0_6;
	ld.param.u32 	%r51, [_Z14kernel_forwardIfEviiiPKT_S2_S2_S2_PS0_S3_S3_S3__param_1];
	setp.eq.s32 	%p2, %r51, 1;
	mov.b32 	%r61, 0;
	@%p2 bra 	$L__BB0_4;
	ld.param.u32 	%r59, [_Z14kernel_forwardIfEviiiPKT_S2_S2_S2_PS0_S3_S3_S3__param_2];
	ld.param.u32 	%r52, [_Z14kernel_forwardIfEviiiPKT_S2_S2_S2_PS0_S3_S3_S3__param_1];
	and.b32  	%r23, %r52, 2147483646;
	neg.s32 	%r60, %r23;
	mov.b32 	%r58, 0;
$L__BB0_3:
	ld.param.u64 	%rd50, [_Z14kernel_forwardIfEviiiPKT_S2_S2_S2_PS0_S3_S3_S3__param_7];
	ld.param.u64 	%rd48, [_Z14kernel_forwardIfEviiiPKT_S2_S2_S2_PS0_S3_S3_S3__param_6];
	ld.param.u64 	%rd46, [_Z14kernel_forwardIfEviiiPKT_S2_S2_S2_PS0_S3_S3_S3__param_5];
	ld.param.u32 	%r56, [_Z14kernel_forwardIfEviiiPKT_S2_S2_S2_PS0_S3_S3_S3__param_2];
	ld.param.u32 	%r53, [_Z14kernel_forwardIfEviiiPKT_S2_S2_S2_PS0_S3_S3_S3__param_1];
	and.b32  	%r61, %r53, 2147483646;
	cvt.s64.s32 	%rd22, %r58;
	add.s64 	%rd23, %rd22, %rd1;
	cvta.to.global.u64 	%rd24, %rd46;
	shl.b64 	%rd25, %rd23, 2;
	add.s64 	%rd26, %rd24, %rd25;
	ld.global.nc.f32 	%f25, [%rd26];
	cvta.to.global.u64 	%rd27, %rd48;
	add.s64 	%rd28, %rd27, %rd25;
	ld.global.nc.f32 	%f26, [%rd28];
	add.f32 	%f27, %f1, %f25;
	max.f32 	%f28, %f197, %f27;
	sub.f32 	%f29, %f197, %f28;
	fma.rn.f32 	%f30, %f29, 0f3BBB989D, 0f3F000000;
	cvt.sat.f32.f32 	%f31, %f30;
	mov.f32 	%f32, 0f4B400001;
	mov.f32 	%f33, 0f437C0000;
	fma.rm.f32 	%f34, %f31, %f33, %f32;
	add.f32 	%f35, %f34, 0fCB40007F;
	neg.f32 	%f36, %f35;
	fma.rn.f32 	%f37, %f29, 0f3FB8AA3B, %f36;
	fma.rn.f32 	%f38, %f29, 0f32A57060, %f37;
	mov.b32 	%r24, %f34;
	shl.b32 	%r25, %r24, 23;
	mov.b32 	%f39, %r25;
	ex2.approx.ftz.f32 	%f40, %f38;
	mul.f32 	%f41, %f40, %f39;
	sub.f32 	%f42, %f27, %f28;
	fma.rn.f32 	%f43, %f42, 0f3BBB989D, 0f3F000000;
	cvt.sat.f32.f32 	%f44, %f43;
	fma.rm.f32 	%f45, %f44, %f33, %f32;
	add.f32 	%f46, %f45, 0fCB40007F;
	neg.f32 	%f47, %f46;
	fma.rn.f32 	%f48, %f42, 0f3FB8AA3B, %f47;
	fma.rn.f32 	%f49, %f42, 0f32A57060, %f48;
	mov.b32 	%r26, %f45;
	shl.b32 	%r27, %r26, 23;
	mov.b32 	%f50, %r27;
	ex2.approx.ftz.f32 	%f51, %f49;
	mul.f32 	%f52, %f51, %f50;
	mul.f32 	%f53, %f26, %f52;
	fma.rn.f32 	%f54, %f198, %f41, %f53;
	fma.rn.f32 	%f55, %f199, %f41, %f52;
	div.rn.f32 	%f56, %f54, %f55;
	cvta.to.global.u64 	%rd29, %rd50;
	add.s64 	%rd30, %rd29, %rd25;
	st.global.f32 	[%rd30], %f56;
	add.f32 	%f57, %f2, %f197;
	max.f32 	%f58, %f57, %f25;
	sub.f32 	%f59, %f57, %f58;
	fma.rn.f32 	%f60, %f59, 0f3BBB989D, 0f3F000000;
	cvt.sat.f32.f32 	%f61, %f60;
	fma.rm.f32 	%f62, %f61, %f33, %f32;
	add.f32 	%f63, %f62, 0fCB40007F;
	neg.f32 	%f64, %f63;
	fma.rn.f32 	%f65, %f59, 0f3FB8AA3B, %f64;
	fma.rn.f32 	%f66, %f59, 0f32A57060, %f65;
	mov.b32 	%r28, %f62;
	shl.b32 	%r29, %r28, 23;
	mov.b32 	%f67, %r29;
	ex2.approx.ftz.f32 	%f68, %f66;
	mul.f32 	%f69, %f68, %f67;
	sub.f32 	%f70, %f25, %f58;
	fma.rn.f32 	%f71, %f70, 0f3BBB989D, 0f3F000000;
	cvt.sat.f32.f32 	%f72, %f71;
	fma.rm.f32 	%f73, %f72, %f33, %f32;
	add.f32 	%f74, %f73, 0fCB40007F;
	neg.f32 	%f75, %f74;
	fma.rn.f32 	%f76, %f70, 0f3FB8AA3B, %f75;
	fma.rn.f32 	%f77, %f70, 0f32A57060, %f76;
	mov.b32 	%r30, %f73;
	shl.b32 	%r31, %r30, 23;
	mov.b32 	%f78, %r31;
	ex2.approx.ftz.f32 	%f79, %f77;
	mul.f32 	%f80, %f79, %f78;
	mul.f32 	%f81, %f26, %f80;
	fma.rn.f32 	%f82, %f198, %f69, %f81;
	fma.rn.f32 	%f83, %f199, %f69, %f80;
	cvt.s64.s32 	%rd31, %r59;
	add.s64 	%rd32, %rd31, %rd1;
	shl.b64 	%rd33, %rd32, 2;
	add.s64 	%rd34, %rd24, %rd33;
	ld.global.nc.f32 	%f84, [%rd34];
	add.s64 	%rd35, %rd27, %rd33;
	ld.global.nc.f32 	%f85, [%rd35];
	add.f32 	%f86, %f1, %f84;
	max.f32 	%f87, %f58, %f86;
	sub.f32 	%f88, %f58, %f87;
	fma.rn.f32 	%f89, %f88, 0f3BBB989D, 0f3F000000;
	cvt.sat.f32.f32 	%f90, %f89;
	fma.rm.f32 	%f91, %f90, %f33, %f32;
	add.f32 	%f92, %f91, 0fCB40007F;
	neg.f32 	%f93, %f92;
	fma.rn.f32 	%f94, %f88, 0f3FB8AA3B, %f93;
	fma.rn.f32 	%f95, %f88, 0f32A57060, %f94;
	mov.b32 	%r32, %f91;
	shl.b32 	%r33, %r32, 23;
	mov.b32 	%f96, %r33;
	ex2.approx.ftz.f32 	%f97, %f95;
	mul.f32 	%f98, %f97, %f96;
	sub.f32 	%f99, %f86, %f87;
	fma.rn.f32 	%f100, %f99, 0f3BBB989D, 0f3F000000;
	cvt.sat.f32.f32 	%f101, %f100;
	fma.rm.f32 	%f102, %f101, %f33, %f32;
	add.f32 	%f103, %f102, 0fCB40007F;
	neg.f32 	%f104, %f103;
	fma.rn.f32 	%f105, %f99, 0f3FB8AA3B, %f104;
	fma.rn.f32 	%f106, %f99, 0f32A57060, %f105;
	mov.b32 	%r34, %f102;
	shl.b32 	%r35, %r34, 23;
	mov.b32 	%f107, %r35;
	ex2.approx.ftz.f32 	%f108, %f106;
	mul.f32 	%f109, %f108, %f107;
	mul.f32 	%f110, %f85, %f109;
	fma.rn.f32 	%f111, %f82, %f98, %f110;
	fma.rn.f32 	%f112, %f83, %f98, %f109;
	div.rn.f32 	%f113, %f111, %f112;
	add.s64 	%rd36, %rd29, %rd33;
	st.global.f32 	[%rd36], %f113;
	add.f32 	%f114, %f2, %f58;
	max.f32 	%f197, %f114, %f84;
	sub.f32 	%f115, %f114, %f197;
	fma.rn.f32 	%f116, %f115, 0f3BBB989D, 0f3F000000;
	cvt.sat.f32.f32 	%f117, %f116;
	fma.rm.f32 	%f118, %f117, %f33, %f32;
	add.f32 	%f119, %f118, 0fCB40007F;
	neg.f32 	%f120, %f119;
	fma.rn.f32 	%f121, %f115, 0f3FB8AA3B, %f120;
	fma.rn.f32 	%f122, %f115, 0f32A57060, %f121;
	mov.b32 	%r36, %f118;
	shl.b32 	%r37, %r36, 23;
	mov.b32 	%f123, %r37;
	ex2.approx.ftz.f32 	%f124, %f122;
	mul.f32 	%f125, %f124, %f123;
	sub.f32 	%f126, %f84, %f197;
	fma.rn.f32 	%f127, %f126, 0f3BBB989D, 0f3F000000;
	cvt.sat.f32.f32 	%f128, %f127;
	fma.rm.f32 	%f129, %f128, %f33, %f32;
	add.f32 	%f130, %f129, 0fCB40007F;
	neg.f32 	%f131, %f130;
	fma.rn.f32 	%f132, %f126, 0f3FB8AA3B, %f131;
	fma.rn.f32 	%f133, %f126, 0f32A57060, %f132;
	mov.b32 	%r38, %f129;
	shl.b32 	%r39, %r38, 23;
	mov.b32 	%f134, %r39;
	ex2.approx.ftz.f32 	%f135, %f133;
	mul.f32 	%f136, %f135, %f134;
	mul.f32 	%f137, %f85, %f136;
	fma.rn.f32 	%f198, %f82, %f125, %f137;
	fma.rn.f32 	%f199, %f83, %f125, %f136;
	add.s32 	%r60, %r60, 2;
	shl.b32 	%r40, %r56, 1;
	add.s32 	%r59, %r59, %r40;
	add.s32 	%r58, %r58, %r40;
	setp.ne.s32 	%p3, %r60, 0;
	@%p3 bra 	$L__BB0_3;
$L__BB0_4:
	ld.param.u32 	%r54, [_Z14kernel_forwardIfEviiiPKT_S2_S2_S2_PS0_S3_S3_S3__param_1];
	and.b32  	%r41, %r54, 1;
	setp.eq.b32 	%p4, %r41, 1;
	not.pred 	%p5, %p4;
	@%p5 bra 	$L__BB0_6;
	ld.param.u64 	%rd51, [_Z14kernel_forwardIfEviiiPKT_S2_S2_S2_PS0_S3_S3_S3__param_7];
	ld.param.u64 	%rd49, [_Z14kernel_forwardIfEviiiPKT_S2_S2_S2_PS0_S3_S3_S3__param_6];
	ld.param.u64 	%rd47, [_Z14kernel_forwardIfEviiiPKT_S2_S2_S2_PS0_S3_S3_S3__param_5];
	ld.param.u32 	%r57, [_Z14kernel_forwardIfEviiiPKT_S2_S2_S2_PS0_S3_S3_S3__param_2];
	mul.lo.s32 	%r42, %r61, %r57;
	cvt.s64.s32 	%rd37, %r42;
	add.s64 	%rd38, %rd37, %rd1;
	cvta.to.global.u64 	%rd39, %rd47;
	shl.b64 	%rd40, %rd38, 2;
	add.s64 	%rd41, %rd39, %rd40;
	ld.global.nc.f32 	%f138, [%rd41];
	cvta.to.global.u64 	%rd42, %rd49;
	add.s64 	%rd43, %rd42, %rd40;
	ld.global.nc.f32 	%f139, [%rd43];
	add.f32 	%f140, %f1, %f138;
	max.f32 	%f141, %f197, %f140;
	sub.f32 	%f142, %f197, %f141;
	fma.rn.f32 	%f143, %f142, 0f3BBB989D, 0f3F000000;
	cvt.sat.f32.f32 	%f144, %f143;
	mov.f32 	%f145, 0f4B400001;
	mov.f32 	%f146, 0f437C0000;
	fma.rm.f32 	%f147, %f144, %f146, %f145;
	add.f32 	%f148, %f147, 0fCB40007F;
	neg.f32 	%f149, %f148;
	fma.rn.f32 	%f150, %f142, 0f3FB8AA3B, %f149;
	fma.rn.f32 	%f151, %f142, 0f32A57060, %f150;
	mov.b32 	%r43, %f147;
	shl.b32 	%r44, %r43, 23;
	mov.b32 	%f152, %r44;
	ex2.approx.ftz.f32 	%f153, %f151;
	mul.f32 	%f154, %f153, %f152;
	sub.f32 	%f155, %f140, %f141;
	fma.rn.f32 	%f156, %f155, 0f3BBB989D, 0f3F000000;
	cvt.sat.f32.f32 	%f157, %f156;
	fma.rm.f32 	%f158, %f157, %f146, %f145;
	add.f32 	%f159, %f158, 0fCB40007F;
	neg.f32 	%f160, %f159;
	fma.rn.f32 	%f161, %f155, 0f3FB8AA3B, %f160;
	fma.rn.f32 	%f162, %f155, 0f32A57060, %f161;
	mov.b32 	%r45, %f158;
	shl.b32 	%r46, %r45, 23;
	mov.b32 	%f163, %r46;
	ex2.approx.ftz.f32 	%f164, %f162;
	mul.f32 	%f165, %f164, %f163;
	mul.f32 	%f166, %f139, %f165;
	fma.rn.f32 	%f167, %f198, %f154, %f166;
	fma.rn.f32 	%f168, %f199, %f154, %f165;
	div.rn.f32 	%f169, %f167, %f168;
	cvta.to.global.u64 	%rd44, %rd51;
	add.s64 	%rd45, %rd44, %rd40;
	st.global.f32 	[%rd45], %f169;
	add.f32 	%f170, %f2, %f197;
	max.f32 	%f197, %f170, %f138;
	sub.f32 	%f171, %f170, %f197;
	fma.rn.f32 	%f172, %f171, 0f3BBB989D, 0f3F000000;
	cvt.sat.f32.f32 	%f173, %f172;
	fma.rm.f32 	%f174, %f173, %f146, %f145;
	add.f32 	%f175, %f174, 0fCB40007F;
	neg.f32 	%f176, %f175;
	fma.rn.f32 	%f177, %f171, 0f3FB8AA3B, %f176;
	fma.rn.f32 	%f178, %f171, 0f32A57060, %f177;
	mov.b32 	%r47, %f174;
	shl.b32 	%r48, %r47, 23;
	mov.b32 	%f179, %r48;
	ex2.approx.ftz.f32 	%f180, %f178;
	mul.f32 	%f181, %f180, %f179;
	sub.f32 	%f182, %f138, %f197;
	fma.rn.f32 	%f183, %f182, 0f3BBB989D, 0f3F000000;
	cvt.sat.f32.f32 	%f184, %f183;
	fma.rm.f32 	%f185, %f184, %f146, %f145;
	add.f32 	%f186, %f185, 0fCB40007F;
	neg.f32 	%f187, %f186;
	fma.rn.f32 	%f188, %f182, 0f3FB8AA3B, %f187;
	fma.rn.f32 	%f189, %f182, 0f32A57060, %f188;
	mov.b32 	%r49, %f185;
	shl.b32 	%r50, %r49, 23;
	mov.b32 	%f190, %r50;
	ex2.approx.ftz.f32 	%f191, %f189;
	mul.f32 	%f192, %f191, %f190;
	mul.f32 	%f193, %f139, %f192;
	fma.rn.f32 	%f198, %f198, %f181, %f193;
	fma.rn.f32 	%f199, %f199, %f181, %f192;
$L__BB0_6:
	st.global.f32 	[%rd2], %f198;
	st.global.f32 	[%rd3], %f199;
	st.global.f32 	[%rd4], %f197;
	ret;

}


// ===== COMPILED SASS (sm_100) =====

	.target	sm_100

	.elftype	@"ET_EXEC"


//--------------------- .note.nv.tkinfo           --------------------------
	.section	.note.nv.tkinfo,"",@"SHT_NOTE"
	.sectionflags	@"SHF_NOTE_NV_TKINFO"
	.tkinfo
        /*0018*/ 	.word	0x00000002
        /*0030*/ 	.string	""
        /*0030*/ 	.string	"ptxas"
        /*0030*/ 	.string	"Cuda compilation tools, release 13.0, V13.0.88"
        /*0030*/ 	.string	"Build cuda_13.0.r13.0/compiler.36424714_0"
        /*0030*/ 	.string	"-arch sm_100 -m 64 "



//--------------------- .note.nv.cuinfo           --------------------------
	.section	.note.nv.cuinfo,"",@"SHT_NOTE"
	.sectionflags	@"SHF_NOTE_NV_CUINFO"
        /*0018*/ 	.short	0x0002
        /*001a*/ 	.short	0x0064
        /*001c*/ 	.short	0x0082
	.zero		2


//--------------------- .nv.info                  --------------------------
	.section	.nv.info,"",@"SHT_CUDA_INFO"
	.align	4


	//----- nvinfo : EIATTR_REGCOUNT
	.align		4
        /*0000*/ 	.byte	0x04, 0x2f
        /*0002*/ 	.short	(.L_1 - .L_0)
	.align		4
.L_0:
        /*0004*/ 	.word	index@(_Z14kernel_forwardIfEviiiPKT_S2_S2_S2_PS0_S3_S3_S3_)
        /*0008*/ 	.word	0x00000020


	//----- nvinfo : EIATTR_FRAME_SIZE
	.align		4
.L_1:
        /*000c*/ 	.byte	0x04, 0x11
        /*000e*/ 	.short	(.L_3 - .L_2)
	.align		4
.L_2:
        /*0010*/ 	.word	index@($__internal_0_$__cuda_sm3x_div_rn_noftz_f32_slowpath)
        /*0014*/ 	.word	0x00000000


	//----- nvinfo : EIATTR_FRAME_SIZE
	.align		4
.L_3:
        /*0018*/ 	.byte	0x04, 0x11
        /*001a*/ 	.short	(.L_5 - .L_4)
	.align		4
.L_4:
        /*001c*/ 	.word	index@(_Z14kernel_forwardIfEviiiPKT_S2_S2_S2_PS0_S3_S3_S3_)
        /*0020*/ 	.word	0x00000000


	//----- nvinfo : EIATTR_MIN_STACK_SIZE
	.align		4
.L_5:
        /*0024*/ 	.byte	0x04, 0x12
        /*0026*/ 	.short	(.L_7 - .L_6)
	.align		4
.L_6:
        /*0028*/ 	.word	index@(_Z14kernel_forwardIfEviiiPKT_S2_S2_S2_PS0_S3_S3_S3_)
        /*002c*/ 	.word	0x00000000
.L_7:


//--------------------- .nv.compat                --------------------------
	.section	.nv.compat,"",@"SHT_CUDA_COMPAT_INFO"
	.align	4
        /*0000*/ 	.byte	0x02, 0x09, 0x00, 0x00, 0x02, 0x02, 0x01, 0x00, 0x02, 0x05, 0x05, 0x00, 0x03, 0x07, 0x01, 0x01
        /*0010*/ 	.byte	0x02, 0x03, 0x00, 0x00, 0x02, 0x06, 0x01, 0x00, 0x04, 0x0b, 0x08, 0x00, 0x01, 0x00, 0x00, 0x00
        /*0020*/ 	.byte	0x00, 0x00, 0x00, 0x00


//--------------------- .nv.info._Z14kernel_forwardIfEviiiPKT_S2_S2_S2_PS0_S3_S3_S3_ --------------------------
	.section	.nv.info._Z14kernel_forwardIfEviiiPKT_S2_S2_S2_PS0_S3_S3_S3_,"",@"SHT_CUDA_INFO"
	.sectionflags	@""
	.align	4


	//----- nvinfo : EIATTR_CUDA_API_VERSION
	.align		4
        /*0000*/ 	.byte	0x04, 0x37
        /*0002*/ 	.short	(.L_9 - .L_8)
.L_8:
        /*0004*/ 	.word	0x00000082


	//----- nvinfo : EIATTR_KPARAM_INFO
	.align		4
.L_9:
        /*0008*/ 	.byte	0x04, 0x17
        /*000a*/ 	.short	(.L_11 - .L_10)
.L_10:
        /*000c*/ 	.word	0x00000000
        /*0010*/ 	.short	0x000a
        /*0012*/ 	.short	0x0048
        /*0014*/ 	.byte	0x00, 0xf5, 0x21, 0x00


	//----- nvinfo : EIATTR_KPARAM_INFO
	.align		4
.L_11:
        /*0018*/ 	.byte	0x04, 0x17
        /*001a*/ 	.short	(.L_13 - .L_12)
.L_12:
        /*001c*/ 	.word	0x00000000
        /*0020*/ 	.short	0x0009
        /*0022*/ 	.short	0x0040
        /*0024*/ 	.byte	0x00, 0xf5, 0x21, 0x00


	//----- nvinfo : EIATTR_KPARAM_INFO
	.align		4
.L_13:
        /*0028*/ 	.byte	0x04, 0x17
        /*002a*/ 	.short	(.L_15 - .L_14)
.L_14:
        /*002c*/ 	.word	0x00000000
        /*0030*/ 	.short	0x0008
        /*0032*/ 	.short	0x0038
        /*0034*/ 	.byte	0x00, 0xf5, 0x21, 0x00


	//----- nvinfo : EIATTR_KPARAM_INFO
	.align		4
.L_15:
        /*0038*/ 	.byte	0x04, 0x17
        /*003a*/ 	.short	(.L_17 - .L_16)
.L_16:
        /*003c*/ 	.word	0x00000000
        /*0040*/ 	.short	0x0007
        /*0042*/ 	.short	0x0030
        /*0044*/ 	.byte	0x00, 0xf5, 0x21, 0x00


	//----- nvinfo : EIATTR_KPARAM_INFO
	.align		4
.L_17:
        /*0048*/ 	.byte	0x04, 0x17
        /*004a*/ 	.short	(.L_19 - .L_18)
.L_18:
        /*004c*/ 	.word	0x00000000
        /*0050*/ 	.short	0x0006
        /*0052*/ 	.short	0x0028
        /*0054*/ 	.byte	0x00, 0xf5, 0x21, 0x00


	//----- nvinfo : EIATTR_KPARAM_INFO
	.align		4
.L_19:
        /*0058*/ 	.byte	0x04, 0x17
        /*005a*/ 	.short	(.L_21 - .L_20)
.L_20:
        /*005c*/ 	.word	0x00000000
        /*0060*/ 	.short	0x0005
        /*0062*/ 	.short	0x0020
        /*0064*/ 	.byte	0x00, 0xf5, 0x21, 0x00


	//----- nvinfo : EIATTR_KPARAM_INFO
	.align		4
.L_21:
        /*0068*/ 	.byte	0x04, 0x17
        /*006a*/ 	.short	(.L_23 - .L_22)
.L_22:
        /*006c*/ 	.word	0x00000000
        /*0070*/ 	.short	0x0004
        /*0072*/ 	.short	0x0018
        /*0074*/ 	.byte	0x00, 0xf5, 0x21, 0x00


	//----- nvinfo : EIATTR_KPARAM_INFO
	.align		4
.L_23:
        /*0078*/ 	.byte	0x04, 0x17
        /*007a*/ 	.short	(.L_25 - .L_24)
.L_24:
        /*007c*/ 	.word	0x00000000
        /*0080*/ 	.short	0x0003
        /*0082*/ 	.short	0x0010
        /*0084*/ 	.byte	0x00, 0xf5, 0x21, 0x00


	//----- nvinfo : EIATTR_KPARAM_INFO
	.align		4
.L_25:
        /*0088*/ 	.byte	0x04, 0x17
        /*008a*/ 	.short	(.L_27 - .L_26)
.L_26:
        /*008c*/ 	.word	0x00000000
        /*0090*/ 	.short	0x0002
        /*0092*/ 	.short	0x0008
        /*0094*/ 	.byte	0x00, 0xf0, 0x11, 0x00


	//----- nvinfo : EIATTR_KPARAM_INFO
	.align		4
.L_27:
        /*0098*/ 	.byte	0x04, 0x17
        /*009a*/ 	.short	(.L_29 - .L_28)
.L_28:
        /*009c*/ 	.word	0x00000000
        /*00a0*/ 	.short	0x0001
        /*00a2*/ 	.short	0x0004
        /*00a4*/ 	.byte	0x00, 0xf0, 0x11, 0x00


	//----- nvinfo : EIATTR_KPARAM_INFO
	.align		4
.L_29:
        /*00a8*/ 	.byte	0x04, 0x17
        /*00aa*/ 	.short	(.L_31 - .L_30)
.L_30:
        /*00ac*/ 	.word	0x00000000
        /*00b0*/ 	.short	0x0000
        /*00b2*/ 	.short	0x0000
        /*00b4*/ 	.byte	0x00, 0xf0, 0x11, 0x00


	//----- nvinfo : EIATTR_SPARSE_MMA_MASK
	.align		4
.L_31:
        /*00b8*/ 	.byte	0x03, 0x50
        /*00ba*/ 	.short	0x0000


	//----- nvinfo : EIATTR_MAXREG_COUNT
	.align		4
        /*00bc*/ 	.byte	0x03, 0x1b
        /*00be*/ 	.short	0x00ff


	//----- nvinfo : EIATTR_MERCURY_ISA_VERSION
	.align		4
        /*00c0*/ 	.byte	0x03, 0x5f
        /*00c2*/ 	.short	0x0101


	//----- nvinfo : EIATTR_VRC_CTA_INIT_COUNT
	.align		4
        /*00c4*/ 	.byte	0x02, 0x4a
	.zero		1
	.zero		1


	//----- nvinfo : EIATTR_EXIT_INSTR_OFFSETS
	.align		4
        /*00c8*/ 	.byte	0x04, 0x1c
        /*00ca*/ 	.short	(.L_33 - .L_32)


	//   ....[0]....
.L_32:
        /*00cc*/ 	.word	0x00001340


	//----- nvinfo : EIATTR_CRS_STACK_SIZE
	.align		4
.L_33:
        /*00d0*/ 	.byte	0x04, 0x1e
        /*00d2*/ 	.short	(.L_35 - .L_34)
.L_34:
        /*00d4*/ 	.word	0x00000000


	//----- nvinfo : EIATTR_CBANK_PARAM_SIZE
	.align		4
.L_35:
        /*00d8*/ 	.byte	0x03, 0x19
        /*00da*/ 	.short	0x0050


	//----- nvinfo : EIATTR_PARAM_CBANK
	.align		4
        /*00dc*/ 	.byte	0x04, 0x0a
        /*00de*/ 	.short	(.L_37 - .L_36)
	.align		4
.L_36:
        /*00e0*/ 	.word	index@(.nv.constant0._Z14kernel_forwardIfEviiiPKT_S2_S2_S2_PS0_S3_S3_S3_)
        /*00e4*/ 	.short	0x0380
        /*00e6*/ 	.short	0x0050


	//----- nvinfo : EIATTR_SW_WAR
	.align		4
.L_37:
        /*00e8*/ 	.byte	0x04, 0x36
        /*00ea*/ 	.short	(.L_39 - .L_38)
.L_38:
        /*00ec*/ 	.word	0x00000008
.L_39:


//--------------------- .nv.callgraph             --------------------------
	.section	.nv.callgraph,"",@"SHT_CUDA_CALLGRAPH"
	.align	4
	.sectionentsize	8
	.align		4
        /*0000*/ 	.word	0x00000000
	.align		4
        /*0004*/ 	.word	0xffffffff
	.align		4
        /*0008*/ 	.word	0x00000000
	.align		4
        /*000c*/ 	.word	0xfffffffe
	.align		4
        /*0010*/ 	.word	0x00000000
	.align		4
        /*0014*/ 	.word	0xfffffffd
	.align		4
        /*0018*/ 	.word	0x00000000
	.align		4
        /*001c*/ 	.word	0xfffffffc


//--------------------- .text._Z14kernel_forwardIfEviiiPKT_S2_S2_S2_PS0_S3_S3_S3_ --------------------------
	.section	.text._Z14kernel_forwardIfEviiiPKT_S2_S2_S2_PS0_S3_S3_S3_,"ax",@progbits
	.align	128
        .global         _Z14kernel_forwardIfEviiiPKT_S2_S2_S2_PS0_S3_S3_S3_
        .type           _Z14kernel_forwardIfEviiiPKT_S2_S2_S2_PS0_S3_S3_S3_,@function
        .size           _Z14kernel_forwardIfEviiiPKT_S2_S2_S2_PS0_S3_S3_S3_,(.L_x_21 - _Z14kernel_forwardIfEviiiPKT_S2_S2_S2_PS0_S3_S3_S3_)
        .other          _Z14kernel_forwardIfEviiiPKT_S2_S2_S2_PS0_S3_S3_S3_,@"STO_CUDA_ENTRY STV_DEFAULT"
_Z14kernel_forwardIfEviiiPKT_S2_S2_S2_PS0_S3_S3_S3_:
.text._Z14kernel_forwardIfEviiiPKT_S2_S2_S2_PS0_S3_S3_S3_:
[----:B------:R-:W-:Y:S01]  /*0000*/  LDC R1, c[0x0][0x37c] ;  /* 0x0000df00ff017b82 */ /* 0x000fe20000000800 */
[----:B------:R-:W0:Y:S07]  /*0010*/  S2R R0, SR_TID.X ;  /* 0x0000000000007919 */ /* 0x000e2e0000002100 */
[----:B------:R-:W0:Y:S01]  /*0020*/  S2UR UR4, SR_CTAID.X ;  /* 0x00000000000479c3 */ /* 0x000e220000002500 */
[----:B------:R-:W1:Y:S01]  /*0030*/  LDCU.64 UR6, c[0x0][0x358] ;  /* 0x00006b00ff0677ac */ /* 0x000e620008000a00 */
[----:B------:R-:W2:Y:S06]  /*0040*/  LDCU UR5, c[0x0][0x384] ;  /* 0x00007080ff0577ac */ /* 0x000eac0008000800 */
[----:B------:R-:W0:Y:S08]  /*0050*/  LDC R3, c[0x0][0x360] ;  /* 0x0000d800ff037b82 */ /* 0x000e300000000800 */
[----:B------:R-:W3:Y:S08]  /*0060*/  LDC.64 R28, c[0x0][0x3b8] ;  /* 0x0000ee00ff1c7b82 */ /* 0x000ef00000000a00 */
[----:B------:R-:W4:Y:S08]  /*0070*/  LDC.64 R16, c[0x0][0x3c0] ;  /* 0x0000f000ff107b82 */ /* 0x000f300000000a00 */
[----:B------:R-:W2:Y:S01]  /*0080*/  LDC.64 R14, c[0x0][0x3c8] ;  /* 0x0000f200ff0e7b82 */ /* 0x000ea20000000a00 */
[----:B0-----:R-:W-:Y:S01]  /*0090*/  IMAD R3, R3, UR4, R0 ;  /* 0x0000000403037c24 */ /* 0x001fe2000f8e0200 */
[----:B------:R-:W0:Y:S03]  /*00a0*/  LDCU UR4, c[0x0][0x388] ;  /* 0x00007100ff0477ac */ /* 0x000e260008000800 */
[----:B---3--:R-:W-:-:S05]  /*00b0*/  IMAD.WIDE R28, R3, 0x4, R28 ;  /* 0x00000004031c7825 */ /* 0x008fca00078e021c */
[----:B-1----:R1:W5:Y:S01]  /*00c0*/  LDG.E R22, desc[UR6][R28.64] ;  /* 0x000000061c167981 */ /* 0x002362000c1e1900 */
[----:B----4-:R-:W-:-:S05]  /*00d0*/  IMAD.WIDE R16, R3, 0x4, R16 ;  /* 0x0000000403107825 */ /* 0x010fca00078e0210 */
[----:B------:R1:W5:Y:S01]  /*00e0*/  LDG.E R25, desc[UR6][R16.64] ;  /* 0x0000000610197981 */ /* 0x000362000c1e1900 */
[----:B--2---:R-:W-:-:S05]  /*00f0*/  IMAD.WIDE R14, R3, 0x4, R14 ;  /* 0x00000004030e7825 */ /* 0x004fca00078e020e */
[----:B------:R1:W5:Y:S01]  /*0100*/  LDG.E R26, desc[UR6][R14.64] ;  /* 0x000000060e1a7981 */ /* 0x000362000c1e1900 */
[----:B0-----:R-:W-:-:S04]  /*0110*/  MOV R0, UR4 ;  /* 0x0000000400007c02 */ /* 0x001fc80008000f00 */
[----:B------:R-:W-:-:S04]  /*0120*/  IABS R7, R0 ;  /* 0x0000000000077213 */ /* 0x000fc80000000000 */
[----:B------:R-:W0:Y:S08]  /*0130*/  I2F.RP R2, R7 ;  /* 0x0000000700027306 */ /* 0x000e300000209400 */
[----:B0-----:R-:W0:Y:S02]  /*0140*/  MUFU.RCP R2, R2 ;  /* 0x0000000200027308 */ /* 0x001e240000001000 */
[----:B0-----:R-:W-:-:S06]  /*0150*/  IADD3 R4, PT, PT, R2, 0xffffffe, RZ ;  /* 0x0ffffffe02047810 */ /* 0x001fcc0007ffe0ff */
[----:B------:R0:W2:Y:S02]  /*0160*/  F2I.FTZ.U32.TRUNC.NTZ R5, R4 ;  /* 0x0000000400057305 */ /* 0x0000a4000021f000 */
[----:B0-----:R-:W-:Y:S01]  /*0170*/  HFMA2 R4, -RZ, RZ, 0, 0 ;  /* 0x00000000ff047431 */ /* 0x001fe200000001ff */
[----:B--2---:R-:W-:-:S05]  /*0180*/  IADD3 R6, PT, PT, RZ, -R5, RZ ;  /* 0x80000005ff067210 */ /* 0x004fca0007ffe0ff */
[----:B------:R-:W-:Y:S01]  /*0190*/  IMAD R9, R6, R7, RZ ;  /* 0x0000000706097224 */ /* 0x000fe200078e02ff */
[----:B------:R-:W-:-:S03]  /*01a0*/  IABS R6, R3 ;  /* 0x0000000300067213 */ /* 0x000fc60000000000 */
[----:B------:R-:W-:-:S06]  /*01b0*/  IMAD.HI.U32 R5, R5, R9, R4 ;  /* 0x0000000905057227 */ /* 0x000fcc00078e0004 */
[----:B------:R-:W-:Y:S02]  /*01c0*/  IMAD.HI.U32 R8, R5, R6, RZ ;  /* 0x0000000605087227 */ /* 0x000fe400078e00ff */
[----:B------:R-:W0:Y:S03]  /*01d0*/  LDC.64 R4, c[0x0][0x390] ;  /* 0x0000e400ff047b82 */ /* 0x000e260000000a00 */
[----:B------:R-:W-:-:S05]  /*01e0*/  IADD3 R2, PT, PT, -R8, RZ, RZ ;  /* 0x000000ff08027210 */ /* 0x000fca0007ffe1ff */
[----:B------:R-:W-:-:S05]  /*01f0*/  IMAD R2, R7, R2, R6 ;  /* 0x0000000207027224 */ /* 0x000fca00078e0206 */
[----:B------:R-:W-:-:S13]  /*0200*/  ISETP.GT.U32.AND P2, PT, R7, R2, PT ;  /* 0x000000020700720c */ /* 0x000fda0003f44070 */
[----:B------:R-:W-:-:S04]  /*0210*/  @!P2 IADD3 R2, PT, PT, R2, -R7, RZ ;  /* 0x800000070202a210 */ /* 0x000fc80007ffe0ff */
[----:B------:R-:W-:Y:S02]  /*0220*/  ISETP.GE.U32.AND P0, PT, R2, R7, PT ;  /* 0x000000070200720c */ /* 0x000fe40003f06070 */
[----:B------:R-:W-:Y:S01]  /*0230*/  LOP3.LUT R2, R3, R0, RZ, 0x3c, !PT ;  /* 0x0000000003027212 */ /* 0x000fe200078e3cff */
[----:B------:R-:W2:Y:S01]  /*0240*/  LDC.64 R6, c[0x0][0x398] ;  /* 0x0000e600ff067b82 */ /* 0x000ea20000000a00 */
[----:B------:R-:W-:Y:S02]  /*0250*/  @!P2 IADD3 R8, PT, PT, R8, 0x1, RZ ;  /* 0x000000010808a810 */ /* 0x000fe40007ffe0ff */
[----:B------:R-:W-:Y:S02]  /*0260*/  ISETP.GE.AND P1, PT, R2, RZ, PT ;  /* 0x000000ff0200720c */ /* 0x000fe40003f26270 */
[----:B------:R-:W-:-:S05]  /*0270*/  ISETP.NE.AND P2, PT, R0, RZ, PT ;  /* 0x000000ff0000720c */ /* 0x000fca0003f45270 */
[----:B------:R-:W-:Y:S01]  /*0280*/  @P0 IADD3 R8, PT, PT, R8, 0x1, RZ ;  /* 0x0000000108080810 */ /* 0x000fe20007ffe0ff */
[----:B------:R-:W-:-:S05]  /*0290*/  UISETP.GE.AND UP0, UPT, UR5, 0x1, UPT ;  /* 0x000000010500788c */ /* 0x000fca000bf06270 */
[----:B------:R-:W-:Y:S02]  /*02a0*/  @!P1 IADD3 R8, PT, PT, -R8, RZ, RZ ;  /* 0x000000ff08089210 */ /* 0x000fe40007ffe1ff */
[----:B------:R-:W-:-:S04]  /*02b0*/  @!P2 LOP3.LUT R8, RZ, R0, RZ, 0x33, !PT ;  /* 0x00000000ff08a212 */ /* 0x000fc800078e33ff */
[----:B------:R-:W-:Y:S01]  /*02c0*/  IADD3 R2, PT, PT, -R8, RZ, RZ ;  /* 0x000000ff08027210 */ /* 0x000fe20007ffe1ff */
[----:B------:R-:W-:-:S04]  /*02d0*/  IMAD R20, R0, UR5, RZ ;  /* 0x0000000500147c24 */ /* 0x000fc8000f8e02ff */
[----:B------:R-:W-:-:S04]  /*02e0*/  IMAD R3, R0, R2, R3 ;  /* 0x0000000200037224 */ /* 0x000fc800078e0203 */
[----:B------:R-:W-:Y:S02]  /*02f0*/  IMAD R20, R8, R20, R3 ;  /* 0x0000001408147224 */ /* 0x000fe400078e0203 */
[----:B--2---:R-:W-:-:S04]  /*0300*/  IMAD.WIDE R6, R3, 0x4, R6 ;  /* 0x0000000403067825 */ /* 0x004fc800078e0206 */
[----:B0-----:R-:W-:Y:S01]  /*0310*/  IMAD.WIDE R4, R3, 0x4, R4 ;  /* 0x0000000403047825 */ /* 0x001fe200078e0204 */
[----:B-1----:R-:W-:Y:S06]  /*0320*/  BRA.U !UP0, `(.L_x_0) ;  /* 0x0000000d08f87547 */ /* 0x002fec000b800000 */
[----:B------:R0:W5:Y:S04]  /*0330*/  LDG.E.CONSTANT R21, desc[UR6][R6.64] ;  /* 0x0000000606157981 */ /* 0x000168000c1e9900 */
[----:B------:R0:W5:Y:S01]  /*0340*/  LDG.E.CONSTANT R19, desc[UR6][R4.64] ;  /* 0x0000000604137981 */ /* 0x000162000c1e9900 */
[----:B------:R-:W-:Y:S01]  /*0350*/  UISETP.NE.AND UP0, UPT, UR5, 0x1, UPT ;  /* 0x000000010500788c */ /* 0x000fe2000bf05270 */
[----:B------:R-:W-:Y:S01]  /*0360*/  SHF.R.S32.HI R18, RZ, 0x1f, R20 ;  /* 0x0000001fff127819 */ /* 0x000fe20000011414 */
[----:B------:R-:W-:-:S07]  /*0370*/  UMOV UR4, URZ ;  /* 0x000000ff00047c82 */ /* 0x000fce0008000000 */
[----:B0-----:R-:W-:Y:S05]  /*0380*/  BRA.U !UP0, `(.L_x_1) ;  /* 0x0000000908947547 */ /* 0x001fea000b800000 */
[----:B------:R-:W0:Y:S01]  /*0390*/  LDC R13, c[0x0][0x388] ;  /* 0x0000e200ff0d7b82 */ /* 0x000e220000000800 */
[----:B------:R-:W-:Y:S01]  /*03a0*/  HFMA2 R12, -RZ, RZ, 0, 0 ;  /* 0x00000000ff0c7431 */ /* 0x000fe200000001ff */
[----:B------:R-:W-:Y:S01]  /*03b0*/  ULOP3.LUT UR4, UR5, 0x7ffffffe, URZ, 0xc0, !UPT ;  /* 0x7ffffffe05047892 */ /* 0x000fe2000f8ec0ff */
[----:B------:R-:W1:Y:S01]  /*03c0*/  LDCU UR14, c[0x0][0x384] ;  /* 0x00007080ff0e77ac */ /* 0x000e620008000800 */
[----:B------:R-:W2:Y:S01]  /*03d0*/  LDCU.64 UR12, c[0x0][0x3b0] ;  /* 0x00007600ff0c77ac */ /* 0x000ea20008000a00 */
[----:B------:R-:W3:Y:S01]  /*03e0*/  LDCU.128 UR8, c[0x0][0x3a0] ;  /* 0x00007400ff0877ac */ /* 0x000ee20008000c00 */
[----:B------:R-:W-:-:S12]  /*03f0*/  UIADD3 UR5, UPT, UPT, -UR4, URZ, URZ ;  /* 0x000000ff04057290 */ /* 0x000fd8000fffe1ff */
.L_x_6:
[----:B------:R-:W-:-:S04]  /*0400*/  IADD3 R9, P0, PT, R20, R12, RZ ;  /* 0x0000000c14097210 */ /* 0x000fc80007f1e0ff */
[----:B------:R-:W-:Y:S02]  /*0410*/  LEA.HI.X.SX32 R0, R12, R18, 0x1, P0 ;  /* 0x000000120c007211 */ /* 0x000fe400000f0eff */
[C---:B------:R-:W-:Y:S02]  /*0420*/  SHF.L.U32 R8, R9.reuse, 0x2, RZ ;  /* 0x0000000209087819 */ /* 0x040fe400000006ff */
[----:B------:R-:W-:Y:S02]  /*0430*/  SHF.L.U64.HI R9, R9, 0x2, R0 ;  /* 0x0000000209097819 */ /* 0x000fe40000010200 */
[----:B---3--:R-:W-:-:S04]  /*0440*/  IADD3 R4, P0, PT, R8, UR8, RZ ;  /* 0x0000000808047c10 */ /* 0x008fc8000ff1e0ff */
[----:B------:R-:W-:-:S05]  /*0450*/  IADD3.X R5, PT, PT, R9, UR9, RZ, P0, !PT ;  /* 0x0000000909057c10 */ /* 0x000fca00087fe4ff */
[----:B------:R-:W3:Y:S01]  /*0460*/  LDG.E.CONSTANT R7, desc[UR6][R4.64] ;  /* 0x0000000604077981 */ /* 0x000ee2000c1e9900 */
[----:B------:R-:W-:-:S04]  /*0470*/  IADD3 R2, P0, PT, R8, UR10, RZ ;  /* 0x0000000a08027c10 */ /* 0x000fc8000ff1e0ff */
[----:B------:R-:W-:-:S05]  /*0480*/  IADD3.X R3, PT, PT, R9, UR11, RZ, P0, !PT ;  /* 0x0000000b09037c10 */ /* 0x000fca00087fe4ff */
[----:B------:R4:W2:Y:S01]  /*0490*/  LDG.E.CONSTANT R11, desc[UR6][R2.64] ;  /* 0x00000006020b7981 */ /* 0x0008a2000c1e9900 */
[----:B------:R-:W-:Y:S01]  /*04a0*/  MOV R27, 0x3bbb989d ;  /* 0x3bbb989d001b7802 */ /* 0x000fe20000000f00 */
[----:B-1----:R-:W-:Y:S01]  /*04b0*/  ULOP3.LUT UR4, UR14, 0x7ffffffe, URZ, 0xc0, !UPT ;  /* 0x7ffffffe0e047892 */ /* 0x002fe2000f8ec0ff */
[----:B------:R-:W-:Y:S01]  /*04c0*/  BSSY.RECONVERGENT B0, `(.L_x_2) ;  /* 0x0000024000007945 */ /* 0x000fe20003800200 */
[----:B---3-5:R-:W-:-:S05]  /*04d0*/  FADD R23, R21, R7 ;  /* 0x0000000715177221 */ /* 0x028fca0000000000 */
[----:B------:R-:W-:-:S05]  /*04e0*/  FMNMX R0, R23, R26, !PT ;  /* 0x0000001a17007209 */ /* 0x000fca0007800000 */
[----:B------:R-:W-:Y:S01]  /*04f0*/  FADD R6, -R0, R26 ;  /* 0x0000001a00067221 */ /* 0x000fe20000000100 */
[----:B------:R-:W-:Y:S01]  /*0500*/  FADD R0, R23, -R0 ;  /* 0x8000000017007221 */ /* 0x000fe20000000000 */
[----:B------:R-:W-:Y:S02]  /*0510*/  MOV R23, 0x437c0000 ;  /* 0x437c000000177802 */ /* 0x000fe40000000f00 */
[-C--:B------:R-:W-:Y:S01]  /*0520*/  FFMA.SAT R10, R6, R27.reuse, 0.5 ;  /* 0x3f000000060a7423 */ /* 0x080fe2000000201b */
[----:B------:R-:W-:-:S03]  /*0530*/  FFMA.SAT R5, R0, R27, 0.5 ;  /* 0x3f00000000057423 */ /* 0x000fc6000000201b */
[-C--:B------:R-:W-:Y:S01]  /*0540*/  FFMA.RM R4, R10, R23.reuse, 12582913 ;  /* 0x4b4000010a047423 */ /* 0x080fe20000004017 */
[----:B------:R-:W-:-:S03]  /*0550*/  FFMA.RM R5, R5, R23, 12582913 ;  /* 0x4b40000105057423 */ /* 0x000fc60000004017 */
[C---:B----4-:R-:W-:Y:S01]  /*0560*/  FADD R3, R4.reuse, -12583039 ;  /* 0xcb40007f04037421 */ /* 0x050fe20000000000 */
[C---:B------:R-:W-:Y:S01]  /*0570*/  FADD R23, R5.reuse, -12583039 ;  /* 0xcb40007f05177421 */ /* 0x040fe20000000000 */
[----:B------:R-:W-:Y:S02]  /*0580*/  SHF.L.U32 R4, R4, 0x17, RZ ;  /* 0x0000001704047819 */ /* 0x000fe400000006ff */
[----:B------:R-:W-:Y:S01]  /*0590*/  FFMA R3, R6, 1.4426950216293334961, -R3 ;  /* 0x3fb8aa3b06037823 */ /* 0x000fe20000000803 */
[----:B------:R-:W-:Y:S01]  /*05a0*/  FFMA R23, R0, 1.4426950216293334961, -R23 ;  /* 0x3fb8aa3b00177823 */ /* 0x000fe20000000817 */
[----:B------:R-:W-:Y:S02]  /*05b0*/  SHF.L.U32 R5, R5, 0x17, RZ ;  /* 0x0000001705057819 */ /* 0x000fe400000006ff */
[----:B------:R-:W-:Y:S01]  /*05c0*/  FFMA R3, R6, 1.925963033500011079e-08, R3 ;  /* 0x32a5706006037823 */ /* 0x000fe20000000003 */
[----:B------:R-:W-:-:S04]  /*05d0*/  FFMA R23, R0, 1.925963033500011079e-08, R23 ;  /* 0x32a5706000177823 */ /* 0x000fc80000000017 */
[----:B------:R-:W1:Y:S08]  /*05e0*/  MUFU.EX2 R0, R23 ;  /* 0x0000001700007308 */ /* 0x000e700000000800 */
[----:B------:R-:W3:Y:S01]  /*05f0*/  MUFU.EX2 R3, R3 ;  /* 0x0000000300037308 */ /* 0x000ee20000000800 */
[----:B-1----:R-:W-:Y:S01]  /*0600*/  FMUL R5, R5, R0 ;  /* 0x0000000005057220 */ /* 0x002fe20000400000 */
[----:B---3--:R-:W-:-:S04]  /*0610*/  FMUL R4, R4, R3 ;  /* 0x0000000304047220 */ /* 0x008fc80000400000 */
[----:B------:R-:W-:Y:S01]  /*0620*/  FFMA R0, R4, R25, R5 ;  /* 0x0000001904007223 */ /* 0x000fe20000000005 */
[----:B--2---:R-:W-:-:S03]  /*0630*/  FMUL R5, R11, R5 ;  /* 0x000000050b057220 */ /* 0x004fc60000400000 */
[----:B------:R-:W1:Y:S01]  /*0640*/  MUFU.RCP R27, R0 ;  /* 0x00000000001b7308 */ /* 0x000e620000001000 */
[----:B------:R-:W-:-:S07]  /*0650*/  FFMA R3, R4, R22, R5 ;  /* 0x0000001604037223 */ /* 0x000fce0000000005 */
[----:B------:R-:W2:Y:S01]  /*0660*/  FCHK P0, R3, R0 ;  /* 0x0000000003007302 */ /* 0x000ea20000000000 */
[----:B-1----:R-:W-:-:S04]  /*0670*/  FFMA R2, -R0, R27, 1 ;  /* 0x3f80000000027423 */ /* 0x002fc8000000011b */
[----:B------:R-:W-:-:S04]  /*0680*/  FFMA R2, R27, R2, R27 ;  /* 0x000000021b027223 */ /* 0x000fc8000000001b */
[----:B------:R-:W-:-:S04]  /*0690*/  FFMA R5, R3, R2, RZ ;  /* 0x0000000203057223 */ /* 0x000fc800000000ff */
[----:B------:R-:W-:-:S04]  /*06a0*/  FFMA R4, -R0, R5, R3 ;  /* 0x0000000500047223 */ /* 0x000fc80000000103 */
[----:B------:R-:W-:Y:S01]  /*06b0*/  FFMA R5, R2, R4, R5 ;  /* 0x0000000402057223 */ /* 0x000fe20000000005 */
[----:B--2---:R-:W-:Y:S06]  /*06c0*/  @!P0 BRA `(.L_x_3) ;  /* 0x00000000000c8947 */ /* 0x004fec0003800000 */
[----:B------:R-:W-:-:S07]  /*06d0*/  MOV R24, 0x6f0 ;  /* 0x000006f000187802 */ /* 0x000fce0000000f00 */
[----:B0-----:R-:W-:Y:S05]  /*06e0*/  CALL.REL.NOINC `($__internal_0_$__cuda_sm3x_div_rn_noftz_f32_slowpath) ;  /* 0x0000000c00187944 */ /* 0x001fea0003c00000 */
[----:B------:R-:W-:-:S07]  /*06f0*/  MOV R5, R0 ;  /* 0x0000000000057202 */ /* 0x000fce0000000f00 */
.L_x_3:
[----:B------:R-:W-:Y:S05]  /*0700*/  BSYNC.RECONVERGENT B0 ;  /* 0x0000000000007941 */ /* 0x000fea0003800200 */
.L_x_2:
[----:B------:R-:W-:Y:S01]  /*0710*/  FADD R23, R19, R26 ;  /* 0x0000001a13177221 */ /* 0x000fe20000000000 */
[----:B------:R-:W-:Y:S01]  /*0720*/  HFMA2 R0, -RZ, RZ, 0.96630859375, -0.0022525787353515625 ;  /* 0x3bbb989dff007431 */ /* 0x000fe200000001ff */
[----:B------:R-:W-:Y:S02]  /*0730*/  IADD3 R2, P0, PT, R8, UR12, RZ ;  /* 0x0000000c08027c10 */ /* 0x000fe4000ff1e0ff */
[----:B------:R-:W-:Y:S02]  /*0740*/  MOV R4, 0x437c0000 ;  /* 0x437c000000047802 */ /* 0x000fe40000000f00 */
[----:B------:R-:W-:Y:S02]  /*0750*/  FMNMX R26, R7, R23, !PT ;  /* 0x00000017071a7209 */ /* 0x000fe40007800000 */
[----:B------:R-:W-:-:S03]  /*0760*/  IADD3.X R3, PT, PT, R9, UR13, RZ, P0, !PT ;  /* 0x0000000d09037c10 */ /* 0x000fc600087fe4ff */
[--C-:B------:R-:W-:Y:S01]  /*0770*/  FADD R23, R23, -R26.reuse ;  /* 0x8000001a17177221 */ /* 0x100fe20000000000 */
[----:B------:R-:W-:Y:S01]  /*0780*/  FADD R27, R7, -R26 ;  /* 0x8000001a071b7221 */ /* 0x000fe20000000000 */
[----:B------:R1:W-:Y:S02]  /*0790*/  STG.E desc[UR6][R2.64], R5 ;  /* 0x0000000502007986 */ /* 0x0003e4000c101906 */
[-C--:B------:R-:W-:Y:S01]  /*07a0*/  FFMA.SAT R7, R23, R0.reuse, 0.5 ;  /* 0x3f00000017077423 */ /* 0x080fe20000002000 */
[----:B------:R-:W-:-:S03]  /*07b0*/  FFMA.SAT R9, R27, R0, 0.5 ;  /* 0x3f0000001b097423 */ /* 0x000fc60000002000 */
[-C--:B------:R-:W-:Y:S01]  /*07c0*/  FFMA.RM R7, R7, R4.reuse, 12582913 ;  /* 0x4b40000107077423 */ /* 0x080fe20000004004 */
[----:B------:R-:W-:Y:S01]  /*07d0*/  FFMA.RM R6, R9, R4, 12582913 ;  /* 0x4b40000109067423 */ /* 0x000fe20000004004 */
[----:B0-----:R-:W-:Y:S02]  /*07e0*/  IADD3 R9, P0, PT, R20, R13, RZ ;  /* 0x0000000d14097210 */ /* 0x001fe40007f1e0ff */
[----:B------:R-:W-:Y:S01]  /*07f0*/  FADD R8, R7, -12583039 ;  /* 0xcb40007f07087421 */ /* 0x000fe20000000000 */
[----:B------:R-:W-:-:S03]  /*0800*/  FADD R10, R6, -12583039 ;  /* 0xcb40007f060a7421 */ /* 0x000fc60000000000 */
[----:B------:R-:W-:Y:S01]  /*0810*/  FFMA R8, R23, 1.4426950216293334961, -R8 ;  /* 0x3fb8aa3b17087823 */ /* 0x000fe20000000808 */
[----:B------:R-:W-:-:S03]  /*0820*/  FFMA R10, R27, 1.4426950216293334961, -R10 ;  /* 0x3fb8aa3b1b0a7823 */ /* 0x000fc6000000080a */
[----:B------:R-:W-:Y:S01]  /*0830*/  FFMA R24, R23, 1.925963033500011079e-08, R8 ;  /* 0x32a5706017187823 */ /* 0x000fe20000000008 */
[----:B------:R-:W-:Y:S01]  /*0840*/  FFMA R27, R27, 1.925963033500011079e-08, R10 ;  /* 0x32a570601b1b7823 */ /* 0x000fe2000000000a */
[----:B------:R-:W-:Y:S02]  /*0850*/  LEA.HI.X.SX32 R8, R13, R18, 0x1, P0 ;  /* 0x000000120d087211 */ /* 0x000fe400000f0eff */
[C---:B------:R-:W-:Y:S02]  /*0860*/  SHF.L.U32 R10, R9.reuse, 0x2, RZ ;  /* 0x00000002090a7819 */ /* 0x040fe400000006ff */
[----:B------:R-:W-:Y:S02]  /*0870*/  SHF.L.U64.HI R9, R9, 0x2, R8 ;  /* 0x0000000209097819 */ /* 0x000fe40000010208 */
[----:B-1----:R-:W-:-:S04]  /*0880*/  IADD3 R2, P0, PT, R10, UR8, RZ ;  /* 0x000000080a027c10 */ /* 0x002fc8000ff1e0ff */
[----:B------:R-:W-:-:S05]  /*0890*/  IADD3.X R3, PT, PT, R9, UR9, RZ, P0, !PT ;  /* 0x0000000909037c10 */ /* 0x000fca00087fe4ff */
[----:B------:R-:W2:Y:S01]  /*08a0*/  LDG.E.CONSTANT R8, desc[UR6][R2.64] ;  /* 0x0000000602087981 */ /* 0x000ea2000c1e9900 */
[----:B------:R-:W0:Y:S01]  /*08b0*/  MUFU.EX2 R23, R27 ;  /* 0x0000001b00177308 */ /* 0x000e220000000800 */
[----:B------:R-:W-:Y:S02]  /*08c0*/  SHF.L.U32 R6, R6, 0x17, RZ ;  /* 0x0000001706067819 */ /* 0x000fe400000006ff */
[----:B------:R-:W-:-:S05]  /*08d0*/  SHF.L.U32 R5, R7, 0x17, RZ ;  /* 0x0000001707057819 */ /* 0x000fca00000006ff */
[----:B------:R-:W1:Y:S01]  /*08e0*/  MUFU.EX2 R24, R24 ;  /* 0x0000001800187308 */ /* 0x000e620000000800 */
[----:B0-----:R-:W-:Y:S01]  /*08f0*/  FMUL R6, R6, R23 ;  /* 0x0000001706067220 */ /* 0x001fe20000400000 */
[----:B-1----:R-:W-:Y:S01]  /*0900*/  FMUL R5, R5, R24 ;  /* 0x0000001805057220 */ /* 0x002fe20000400000 */
[----:B--2---:R-:W-:-:S05]  /*0910*/  FADD R3, R21, R8 ;  /* 0x0000000815037221 */ /* 0x004fca0000000000 */
[----:B------:R-:W-:-:S05]  /*0920*/  FMNMX R2, R26, R3, !PT ;  /* 0x000000031a027209 */ /* 0x000fca0007800000 */
[--C-:B------:R-:W-:Y:S01]  /*0930*/  FADD R7, R26, -R2.reuse ;  /* 0x800000021a077221 */ /* 0x100fe20000000000 */
[----:B------:R-:W-:-:S03]  /*0940*/  FADD R23, R3, -R2 ;  /* 0x8000000203177221 */ /* 0x000fc60000000000 */
[-C--:B------:R-:W-:Y:S01]  /*0950*/  FFMA.SAT R3, R7, R0.reuse, 0.5 ;  /* 0x3f00000007037423 */ /* 0x080fe20000002000 */
[----:B------:R-:W-:-:S03]  /*0960*/  FFMA.SAT R2, R23, R0, 0.5 ;  /* 0x3f00000017027423 */ /* 0x000fc60000002000 */
[-C--:B------:R-:W-:Y:S01]  /*0970*/  FFMA.RM R0, R3, R4.reuse, 12582913 ;  /* 0x4b40000103007423 */ /* 0x080fe20000004004 */
[----:B------:R-:W-:-:S03]  /*0980*/  FFMA.RM R4, R2, R4, 12582913 ;  /* 0x4b40000102047423 */ /* 0x000fc60000004004 */
[C---:B------:R-:W-:Y:S01]  /*0990*/  FADD R2, R0.reuse, -12583039 ;  /* 0xcb40007f00027421 */ /* 0x040fe20000000000 */
[----:B------:R-:W-:-:S03]  /*09a0*/  SHF.L.U32 R0, R0, 0x17, RZ ;  /* 0x0000001700007819 */ /* 0x000fc600000006ff */
[----:B------:R-:W-:-:S04]  /*09b0*/  FFMA R2, R7, 1.4426950216293334961, -R2 ;  /* 0x3fb8aa3b07027823 */ /* 0x000fc80000000802 */
[----:B------:R-:W-:Y:S01]  /*09c0*/  FFMA R24, R7, 1.925963033500011079e-08, R2 ;  /* 0x32a5706007187823 */ /* 0x000fe20000000002 */
[----:B------:R-:W-:-:S03]  /*09d0*/  FADD R2, R4, -12583039 ;  /* 0xcb40007f04027421 */ /* 0x000fc60000000000 */
[----:B------:R-:W0:Y:S01]  /*09e0*/  MUFU.EX2 R3, R24 ;  /* 0x0000001800037308 */ /* 0x000e220000000800 */
[----:B------:R-:W-:-:S04]  /*09f0*/  FFMA R2, R23, 1.4426950216293334961, -R2 ;  /* 0x3fb8aa3b17027823 */ /* 0x000fc80000000802 */
[----:B------:R-:W-:Y:S01]  /*0a00*/  FFMA R27, R23, 1.925963033500011079e-08, R2 ;  /* 0x32a57060171b7823 */ /* 0x000fe20000000002 */
[----:B------:R-:W-:Y:S01]  /*0a10*/  IADD3 R2, P0, PT, R10, UR10, RZ ;  /* 0x0000000a0a027c10 */ /* 0x000fe2000ff1e0ff */
[----:B0-----:R-:W-:-:S03]  /*0a20*/  FMUL R0, R0, R3 ;  /* 0x0000000300007220 */ /* 0x001fc60000400000 */
[----:B------:R-:W-:-:S05]  /*0a30*/  IADD3.X R3, PT, PT, R9, UR11, RZ, P0, !PT ;  /* 0x0000000b09037c10 */ /* 0x000fca00087fe4ff */
[----:B------:R-:W2:Y:S01]  /*0a40*/  LDG.E.CONSTANT R7, desc[UR6][R2.64] ;  /* 0x0000000602077981 */ /* 0x000ea2000c1e9900 */
[----:B------:R-:W0:Y:S01]  /*0a50*/  MUFU.EX2 R27, R27 ;  /* 0x0000001b001b7308 */ /* 0x000e220000000800 */
[----:B------:R-:W-:Y:S01]  /*0a60*/  SHF.L.U32 R4, R4, 0x17, RZ ;  /* 0x0000001704047819 */ /* 0x000fe200000006ff */
[----:B------:R-:W-:Y:S01]  /*0a70*/  FFMA R25, R5, R25, R6 ;  /* 0x0000001905197223 */ /* 0x000fe20000000006 */
[----:B------:R-:W-:Y:S01]  /*0a80*/  FMUL R6, R11, R6 ;  /* 0x000000060b067220 */ /* 0x000fe20000400000 */
[----:B------:R-:W-:Y:S03]  /*0a90*/  BSSY.RECONVERGENT B0, `(.L_x_4) ;  /* 0x0000012000007945 */ /* 0x000fe60003800200 */
[----:B------:R-:W-:Y:S01]  /*0aa0*/  FFMA R22, R5, R22, R6 ;  /* 0x0000001605167223 */ /* 0x000fe20000000006 */
[----:B0-----:R-:W-:-:S04]  /*0ab0*/  FMUL R24, R4, R27 ;  /* 0x0000001b04187220 */ /* 0x001fc80000400000 */
[----:B------:R-:W-:-:S04]  /*0ac0*/  FFMA R4, R25, R0, R24 ;  /* 0x0000000019047223 */ /* 0x000fc80000000018 */
[----:B------:R-:W0:Y:S02]  /*0ad0*/  MUFU.RCP R23, R4 ;  /* 0x0000000400177308 */ /* 0x000e240000001000 */
[----:B0-----:R-:W-:-:S04]  /*0ae0*/  FFMA R6, -R4, R23, 1 ;  /* 0x3f80000004067423 */ /* 0x001fc80000000117 */
[----:B------:R-:W-:Y:S01]  /*0af0*/  FFMA R6, R23, R6, R23 ;  /* 0x0000000617067223 */ /* 0x000fe20000000017 */
[----:B--2---:R-:W-:-:S04]  /*0b00*/  FMUL R5, R7, R24 ;  /* 0x0000001807057220 */ /* 0x004fc80000400000 */
[----:B------:R-:W-:-:S04]  /*0b10*/  FFMA R3, R22, R0, R5 ;  /* 0x0000000016037223 */ /* 0x000fc80000000005 */
[----:B------:R-:W0:Y:S01]  /*0b20*/  FCHK P0, R3, R4 ;  /* 0x0000000403007302 */ /* 0x000e220000000000 */
[----:B------:R-:W-:-:S04]  /*0b30*/  FFMA R5, R3, R6, RZ ;  /* 0x0000000603057223 */ /* 0x000fc800000000ff */
[----:B------:R-:W-:-:S04]  /*0b40*/  FFMA R0, -R4, R5, R3 ;  /* 0x0000000504007223 */ /* 0x000fc80000000103 */
[----:B------:R-:W-:Y:S01]  /*0b50*/  FFMA R5, R6, R0, R5 ;  /* 0x0000000006057223 */ /* 0x000fe20000000005 */
[----:B0-----:R-:W-:Y:S06]  /*0b60*/  @!P0 BRA `(.L_x_5) ;  /* 0x0000000000108947 */ /* 0x001fec0003800000 */
[----:B------:R-:W-:Y:S02]  /*0b70*/  MOV R0, R4 ;  /* 0x0000000400007202 */ /* 0x000fe40000000f00 */
[----:B------:R-:W-:-:S07]  /*0b80*/  MOV R24, 0xba0 ;  /* 0x00000ba000187802 */ /* 0x000fce0000000f00 */
[----:B------:R-:W-:Y:S05]  /*0b90*/  CALL.REL.NOINC `($__internal_0_$__cuda_sm3x_div_rn_noftz_f32_slowpath) ;  /* 0x0000000400ec7944 */ /* 0x000fea0003c00000 */
[----:B------:R-:W-:-:S07]  /*0ba0*/  MOV R5, R0 ;  /* 0x0000000000057202 */ /* 0x000fce0000000f00 */
.L_x_5:
[----:B------:R-:W-:Y:S05]  /*0bb0*/  BSYNC.RECONVERGENT B0 ;  /* 0x0000000000007941 */ /* 0x000fea0003800200 */
.L_x_4:
[----:B------:R-:W-:Y:S01]  /*0bc0*/  FADD R3, R19, R26 ;  /* 0x0000001a13037221 */ /* 0x000fe20000000000 */
[----:B------:R-:W-:Y:S01]  /*0bd0*/  HFMA2 R11, -RZ, RZ, 0.96630859375, -0.0022525787353515625 ;  /* 0x3bbb989dff0b7431 */ /* 0x000fe200000001ff */
[----:B------:R-:W-:Y:S01]  /*0be0*/  MOV R4, 0x437c0000 ;  /* 0x437c000000047802 */ /* 0x000fe20000000f00 */
[----:B------:R-:W-:Y:S01]  /*0bf0*/  UIADD3 UR5, UPT, UPT, UR5, 0x2, URZ ;  /* 0x0000000205057890 */ /* 0x000fe2000fffe0ff */
[----:B------:R-:W-:Y:S02]  /*0c00*/  IADD3 R10, P0, PT, R10, UR12, RZ ;  /* 0x0000000c0a0a7c10 */ /* 0x000fe4000ff1e0ff */
[----:B------:R-:W-:Y:S01]  /*0c10*/  FMNMX R26, R8, R3, !PT ;  /* 0x00000003081a7209 */ /* 0x000fe20007800000 */
[----:B------:R-:W-:-:S04]  /*0c20*/  UISETP.NE.AND UP0, UPT, UR5, URZ, UPT ;  /* 0x000000ff0500728c */ /* 0x000fc8000bf05270 */
[--C-:B------:R-:W-:Y:S01]  /*0c30*/  FADD R8, R8, -R26.reuse ;  /* 0x8000001a08087221 */ /* 0x100fe20000000000 */
[----:B------:R-:W-:-:S03]  /*0c40*/  FADD R0, R3, -R26 ;  /* 0x8000001a03007221 */ /* 0x000fc60000000000 */
[-C--:B------:R-:W-:Y:S01]  /*0c50*/  FFMA.SAT R2, R8, R11.reuse, 0.5 ;  /* 0x3f00000008027423 */ /* 0x080fe2000000200b */
[----:B------:R-:W-:-:S03]  /*0c60*/  FFMA.SAT R3, R0, R11, 0.5 ;  /* 0x3f00000000037423 */ /* 0x000fc6000000200b */
[-C--:B------:R-:W-:Y:S01]  /*0c70*/  FFMA.RM R2, R2, R4.reuse, 12582913 ;  /* 0x4b40000102027423 */ /* 0x080fe20000004004 */
[----:B------:R-:W-:-:S03]  /*0c80*/  FFMA.RM R3, R3, R4, 12582913 ;  /* 0x4b40000103037423 */ /* 0x000fc60000004004 */
[----:B------:R-:W-:-:S04]  /*0c90*/  FADD R11, R2, -12583039 ;  /* 0xcb40007f020b7421 */ /* 0x000fc80000000000 */
[C---:B------:R-:W-:Y:S01]  /*0ca0*/  FFMA R23, R8.reuse, 1.4426950216293334961, -R11 ;  /* 0x3fb8aa3b08177823 */ /* 0x040fe2000000080b */
[C---:B------:R-:W-:Y:S01]  /*0cb0*/  FADD R11, R3.reuse, -12583039 ;  /* 0xcb40007f030b7421 */ /* 0x040fe20000000000 */
[----:B------:R-:W-:Y:S02]  /*0cc0*/  SHF.L.U32 R3, R3, 0x17, RZ ;  /* 0x0000001703037819 */ /* 0x000fe400000006ff */
[----:B------:R-:W-:Y:S01]  /*0cd0*/  FFMA R4, R8, 1.925963033500011079e-08, R23 ;  /* 0x32a5706008047823 */ /* 0x000fe20000000017 */
[----:B------:R-:W-:-:S04]  /*0ce0*/  FFMA R11, R0, 1.4426950216293334961, -R11 ;  /* 0x3fb8aa3b000b7823 */ /* 0x000fc8000000080b */
[----:B------:R-:W-:Y:S01]  /*0cf0*/  FFMA R6, R0, 1.925963033500011079e-08, R11 ;  /* 0x32a5706000067823 */ /* 0x000fe2000000000b */
[----:B------:R-:W0:Y:S01]  /*0d00*/  MUFU.EX2 R4, R4 ;  /* 0x0000000400047308 */ /* 0x000e220000000800 */
[----:B------:R-:W-:Y:S01]  /*0d10*/  IADD3.X R11, PT, PT, R9, UR13, RZ, P0, !PT ;  /* 0x0000000d090b7c10 */ /* 0x000fe200087fe4ff */
[----:B------:R-:W1:Y:S01]  /*0d20*/  LDC R0, c[0x0][0x388] ;  /* 0x0000e200ff007b82 */ /* 0x000e620000000800 */
[----:B------:R-:W-:-:S03]  /*0d30*/  SHF.L.U32 R9, R2, 0x17, RZ ;  /* 0x0000001702097819 */ /* 0x000fc600000006ff */
[----:B------:R4:W-:Y:S02]  /*0d40*/  STG.E desc[UR6][R10.64], R5 ;  /* 0x000000050a007986 */ /* 0x0009e4000c101906 */
[----:B------:R-:W2:Y:S01]  /*0d50*/  MUFU.EX2 R6, R6 ;  /* 0x0000000600067308 */ /* 0x000ea20000000800 */
[----:B0-----:R-:W-:-:S04]  /*0d60*/  FMUL R2, R9, R4 ;  /* 0x0000000409027220 */ /* 0x001fc80000400000 */
[----:B------:R-:W-:Y:S01]  /*0d70*/  FMUL R7, R7, R2 ;  /* 0x0000000207077220 */ /* 0x000fe20000400000 */
[----:B--2---:R-:W-:Y:S01]  /*0d80*/  FMUL R3, R3, R6 ;  /* 0x0000000603037220 */ /* 0x004fe20000400000 */
[C---:B-1----:R-:W-:Y:S02]  /*0d90*/  LEA R13, R0.reuse, R13, 0x1 ;  /* 0x0000000d000d7211 */ /* 0x042fe400078e08ff */
[----:B------:R-:W-:Y:S01]  /*0da0*/  LEA R12, R0, R12, 0x1 ;  /* 0x0000000c000c7211 */ /* 0x000fe200078e08ff */
[-C--:B------:R-:W-:Y:S01]  /*0db0*/  FFMA R25, R25, R3.reuse, R2 ;  /* 0x0000000319197223 */ /* 0x080fe20000000002 */
[----:B------:R-:W-:Y:S01]  /*0dc0*/  FFMA R22, R22, R3, R7 ;  /* 0x0000000316167223 */ /* 0x000fe20000000007 */
[----:B----4-:R-:W-:Y:S06]  /*0dd0*/  BRA.U UP0, `(.L_x_6) ;  /* 0xfffffff500887547 */ /* 0x010fec000b83ffff */
.L_x_1:
[----:B------:R-:W0:Y:S02]  /*0de0*/  LDCU UR5, c[0x0][0x384] ;  /* 0x00007080ff0577ac */ /* 0x000e240008000800 */
[----:B0-----:R-:W-:-:S04]  /*0df0*/  ULOP3.LUT UR5, UR5, 0x1, URZ, 0xc0, !UPT ;  /* 0x0000000105057892 */ /* 0x001fc8000f8ec0ff */
[----:B------:R-:W-:-:S09]  /*0e00*/  UISETP.NE.U32.AND UP0, UPT, UR5, 0x1, UPT ;  /* 0x000000010500788c */ /* 0x000fd2000bf05070 */
[----:B------:R-:W-:Y:S05]  /*0e10*/  BRA.U UP0, `(.L_x_0) ;  /* 0x00000005003c7547 */ /* 0x000fea000b800000 */
[----:B------:R-:W0:Y:S01]  /*0e20*/  LDCU.128 UR8, c[0x0][0x3a0] ;  /* 0x00007400ff0877ac */ /* 0x000e220008000c00 */
[----:B------:R-:W-:-:S05]  /*0e30*/  IMAD R3, R0, UR4, RZ ;  /* 0x0000000400037c24 */ /* 0x000fca000f8e02ff */
[----:B------:R-:W-:-:S04]  /*0e40*/  IADD3 R10, P0, PT, R20, R3, RZ ;  /* 0x00000003140a7210 */ /* 0x000fc80007f1e0ff */
[----:B------:R-:W-:Y:S02]  /*0e50*/  LEA.HI.X.SX32 R3, R3, R18, 0x1, P0 ;  /* 0x0000001203037211 */ /* 0x000fe400000f0eff */
[C---:B------:R-:W-:Y:S02]  /*0e60*/  SHF.L.U32 R9, R10.reuse, 0x2, RZ ;  /* 0x000000020a097819 */ /* 0x040fe400000006ff */
[----:B------:R-:W-:Y:S02]  /*0e70*/  SHF.L.U64.HI R10, R10, 0x2, R3 ;  /* 0x000000020a0a7819 */ /* 0x000fe40000010203 */
[----:B0-----:R-:W-:-:S04]  /*0e80*/  IADD3 R2, P0, PT, R9, UR8, RZ ;  /* 0x0000000809027c10 */ /* 0x001fc8000ff1e0ff */
[----:B------:R-:W-:-:S05]  /*0e90*/  IADD3.X R3, PT, PT, R10, UR9, RZ, P0, !PT ;  /* 0x000000090a037c10 */ /* 0x000fca00087fe4ff */
[----:B------:R-:W2:Y:S01]  /*0ea0*/  LDG.E.CONSTANT R8, desc[UR6][R2.64] ;  /* 0x0000000602087981 */ /* 0x000ea2000c1e9900 */
[----:B------:R-:W-:-:S04]  /*0eb0*/  IADD3 R4, P0, PT, R9, UR10, RZ ;  /* 0x0000000a09047c10 */ /* 0x000fc8000ff1e0ff */
[----:B------:R-:W-:-:S05]  /*0ec0*/  IADD3.X R5, PT, PT, R10, UR11, RZ, P0, !PT ;  /* 0x0000000b0a057c10 */ /* 0x000fca00087fe4ff */
[----:B------:R0:W3:Y:S01]  /*0ed0*/  LDG.E.CONSTANT R7, desc[UR6][R4.64] ;  /* 0x0000000604077981 */ /* 0x0000e2000c1e9900 */
[----:B------:R-:W-:Y:S01]  /*0ee0*/  HFMA2 R12, -RZ, RZ, 0.96630859375, -0.0022525787353515625 ;  /* 0x3bbb989dff0c7431 */ /* 0x000fe200000001ff */
[----:B------:R-:W-:Y:S01]  /*0ef0*/  MOV R13, 0x437c0000 ;  /* 0x437c0000000d7802 */ /* 0x000fe20000000f00 */
[----:B------:R-:W-:Y:S01]  /*0f00*/  BSSY.RECONVERGENT B0, `(.L_x_7) ;  /* 0x0000023000007945 */ /* 0x000fe20003800200 */
[----:B--2--5:R-:W-:-:S05]  /*0f10*/  FADD R21, R21, R8 ;  /* 0x0000000815157221 */ /* 0x024fca0000000000 */
        /* <DEDUP_REMOVED lines=8> */
[----:B------:R-:W-:Y:S01]  /*0fa0*/  FADD R0, R2, -12583039 ;  /* 0xcb40007f02007421 */ /* 0x000fe20000000000 */
[----:B------:R-:W-:Y:S02]  /*0fb0*/  SHF.L.U32 R11, R11, 0x17, RZ ;  /* 0x000000170b0b7819 */ /* 0x000fe400000006ff */
[----:B------:R-:W-:Y:S01]  /*0fc0*/  FFMA R3, R6, 1.4426950216293334961, -R3 ;  /* 0x3fb8aa3b06037823 */ /* 0x000fe20000000803 */
[C---:B0-----:R-:W-:Y:S01]  /*0fd0*/  FFMA R4, R21.reuse, 1.4426950216293334961, -R0 ;  /* 0x3fb8aa3b15047823 */ /* 0x041fe20000000800 */
[----:B------:R-:W-:Y:S02]  /*0fe0*/  SHF.L.U32 R2, R2, 0x17, RZ ;  /* 0x0000001702027819 */ /* 0x000fe400000006ff */
[----:B------:R-:W-:Y:S01]  /*0ff0*/  FFMA R3, R6, 1.925963033500011079e-08, R3 ;  /* 0x32a5706006037823 */ /* 0x000fe20000000003 */
[----:B------:R-:W-:-:S03]  /*1000*/  FFMA R4, R21, 1.925963033500011079e-08, R4 ;  /* 0x32a5706015047823 */ /* 0x000fc60000000004 */
[----:B------:R-:W0:Y:S08]  /*1010*/  MUFU.EX2 R0, R3 ;  /* 0x0000000300007308 */ /* 0x000e300000000800 */
[----:B------:R-:W1:Y:S01]  /*1020*/  MUFU.EX2 R5, R4 ;  /* 0x0000000400057308 */ /* 0x000e620000000800 */
[----:B0-----:R-:W-:Y:S01]  /*1030*/  FMUL R0, R11, R0 ;  /* 0x000000000b007220 */ /* 0x001fe20000400000 */
[----:B-1----:R-:W-:-:S04]  /*1040*/  FMUL R2, R2, R5 ;  /* 0x0000000502027220 */ /* 0x002fc80000400000 */
[----:B------:R-:W-:Y:S01]  /*1050*/  FFMA R12, R25, R0, R2 ;  /* 0x00000000190c7223 */ /* 0x000fe20000000002 */
[----:B---3--:R-:W-:-:S03]  /*1060*/  FMUL R5, R7, R2 ;  /* 0x0000000207057220 */ /* 0x008fc60000400000 */
[----:B------:R-:W0:Y:S01]  /*1070*/  MUFU.RCP R6, R12 ;  /* 0x0000000c00067308 */ /* 0x000e220000001000 */
[----:B------:R-:W-:-:S07]  /*1080*/  FFMA R3, R22, R0, R5 ;  /* 0x0000000016037223 */ /* 0x000fce0000000005 */
[----:B------:R-:W1:Y:S01]  /*1090*/  FCHK P0, R3, R12 ;  /* 0x0000000c03007302 */ /* 0x000e620000000000 */
[----:B0-----:R-:W-:-:S04]  /*10a0*/  FFMA R11, -R12, R6, 1 ;  /* 0x3f8000000c0b7423 */ /* 0x001fc80000000106 */
[----:B------:R-:W-:-:S04]  /*10b0*/  FFMA R0, R6, R11, R6 ;  /* 0x0000000b06007223 */ /* 0x000fc80000000006 */
[----:B------:R-:W-:-:S04]  /*10c0*/  FFMA R5, R3, R0, RZ ;  /* 0x0000000003057223 */ /* 0x000fc800000000ff */
[----:B------:R-:W-:-:S04]  /*10d0*/  FFMA R2, -R12, R5, R3 ;  /* 0x000000050c027223 */ /* 0x000fc80000000103 */
[----:B------:R-:W-:Y:S01]  /*10e0*/  FFMA R0, R0, R2, R5 ;  /* 0x0000000200007223 */ /* 0x000fe20000000005 */
[----:B-1----:R-:W-:Y:S06]  /*10f0*/  @!P0 BRA `(.L_x_8) ;  /* 0x00000000000c8947 */ /* 0x002fec0003800000 */
[----:B------:R-:W-:Y:S02]  /*1100*/  MOV R0, R12 ;  /* 0x0000000c00007202 */ /* 0x000fe40000000f00 */
[----:B------:R-:W-:-:S07]  /*1110*/  MOV R24, 0x1130 ;  /* 0x0000113000187802 */ /* 0x000fce0000000f00 */
[----:B------:R-:W-:Y:S05]  /*1120*/  CALL.REL.NOINC `($__internal_0_$__cuda_sm3x_div_rn_noftz_f32_slowpath) ;  /* 0x0000000000887944 */ /* 0x000fea0003c00000 */
.L_x_8:
[----:B------:R-:W-:Y:S05]  /*1130*/  BSYNC.RECONVERGENT B0 ;  /* 0x0000000000007941 */ /* 0x000fea0003800200 */
.L_x_7:
[----:B------:R-:W-:Y:S01]  /*1140*/  FADD R19, R19, R26 ;  /* 0x0000001a13137221 */ /* 0x000fe20000000000 */
[----:B------:R-:W-:Y:S01]  /*1150*/  HFMA2 R2, -RZ, RZ, 0.96630859375, -0.0022525787353515625 ;  /* 0x3bbb989dff027431 */ /* 0x000fe200000001ff */
[----:B------:R-:W0:Y:S01]  /*1160*/  LDCU.64 UR8, c[0x0][0x3b0] ;  /* 0x00007600ff0877ac */ /* 0x000e220008000a00 */
[----:B------:R-:W-:Y:S02]  /*1170*/  MOV R5, 0x437c0000 ;  /* 0x437c000000057802 */ /* 0x000fe40000000f00 */
        /* <DEDUP_REMOVED lines=10> */
[C---:B------:R-:W-:Y:S01]  /*1220*/  FFMA R3, R8.reuse, 1.4426950216293334961, -R3 ;  /* 0x3fb8aa3b08037823 */ /* 0x040fe20000000803 */
[----:B------:R-:W-:Y:S01]  /*1230*/  FFMA R6, R19, 1.4426950216293334961, -R2 ;  /* 0x3fb8aa3b13067823 */ /* 0x000fe20000000802 */
[----:B0-----:R-:W-:Y:S02]  /*1240*/  IADD3 R2, P0, PT, R9, UR8, RZ ;  /* 0x0000000809027c10 */ /* 0x001fe4000ff1e0ff */
[----:B------:R-:W-:Y:S01]  /*1250*/  FFMA R8, R8, 1.925963033500011079e-08, R3 ;  /* 0x32a5706008087823 */ /* 0x000fe20000000003 */
[----:B------:R-:W-:Y:S01]  /*1260*/  FFMA R6, R19, 1.925963033500011079e-08, R6 ;  /* 0x32a5706013067823 */ /* 0x000fe20000000006 */
[----:B------:R-:W-:-:S02]  /*1270*/  IADD3.X R3, PT, PT, R10, UR9, RZ, P0, !PT ;  /* 0x000000090a037c10 */ /* 0x000fc400087fe4ff */
[----:B------:R-:W0:Y:S01]  /*1280*/  MUFU.EX2 R11, R8 ;  /* 0x00000008000b7308 */ /* 0x000e220000000800 */
[----:B------:R-:W-:Y:S02]  /*1290*/  SHF.L.U32 R5, R5, 0x17, RZ ;  /* 0x0000001705057819 */ /* 0x000fe400000006ff */
[----:B------:R1:W-:Y:S05]  /*12a0*/  STG.E desc[UR6][R2.64], R0 ;  /* 0x0000000002007986 */ /* 0x0003ea000c101906 */
[----:B------:R-:W2:Y:S01]  /*12b0*/  MUFU.EX2 R6, R6 ;  /* 0x0000000600067308 */ /* 0x000ea20000000800 */
[----:B0-----:R-:W-:-:S04]  /*12c0*/  FMUL R4, R4, R11 ;  /* 0x0000000b04047220 */ /* 0x001fc80000400000 */
[----:B------:R-:W-:Y:S01]  /*12d0*/  FMUL R7, R7, R4 ;  /* 0x0000000407077220 */ /* 0x000fe20000400000 */
[----:B--2---:R-:W-:-:S04]  /*12e0*/  FMUL R5, R5, R6 ;  /* 0x0000000605057220 */ /* 0x004fc80000400000 */
[-C--:B------:R-:W-:Y:S01]  /*12f0*/  FFMA R25, R25, R5.reuse, R4 ;  /* 0x0000000519197223 */ /* 0x080fe20000000004 */
[----:B-1----:R-:W-:-:S07]  /*1300*/  FFMA R22, R22, R5, R7 ;  /* 0x0000000516167223 */ /* 0x002fce0000000007 */
.L_x_0:
[----:B-----5:R-:W-:Y:S04]  /*1310*/  STG.E desc[UR6][R28.64], R22 ;  /* 0x000000161c007986 */ /* 0x020fe8000c101906 */
[----:B------:R-:W-:Y:S04]  /*1320*/  STG.E desc[UR6][R16.64], R25 ;  /* 0x0000001910007986 */ /* 0x000fe8000c101906 */
[----:B------:R-:W-:Y:S01]  /*1330*/  STG.E desc[UR6][R14.64], R26 ;  /* 0x0000001a0e007986 */ /* 0x000fe2000c101906 */
[----:B------:R-:W-:Y:S05]  /*1340*/  EXIT ;  /* 0x000000000000794d */ /* 0x000fea0003800000 */
        .weak           $__internal_0_$__cuda_sm3x_div_rn_noftz_f32_slowpath
        .type           $__internal_0_$__cuda_sm3x_div_rn_noftz_f32_slowpath,@function
        .size           $__internal_0_$__cuda_sm3x_div_rn_noftz_f32_slowpath,(.L_x_21 - $__internal_0_$__cuda_sm3x_div_rn_noftz_f32_slowpath)
$__internal_0_$__cuda_sm3x_div_rn_noftz_f32_slowpath:
[----:B------:R-:W-:Y:S01]  /*1350*/  SHF.R.U32.HI R6, RZ, 0x17, R0 ;  /* 0x00000017ff067819 */ /* 0x000fe20000011600 */
[----:B------:R-:W-:Y:S01]  /*1360*/  BSSY.RECONVERGENT B1, `(.L_x_9) ;  /* 0x0000063000017945 */ /* 0x000fe20003800200 */
[----:B------:R-:W-:Y:S02]  /*1370*/  SHF.R.U32.HI R4, RZ, 0x17, R3 ;  /* 0x00000017ff047819 */ /* 0x000fe40000011603 */
[----:B------:R-:W-:Y:S02]  /*1380*/  LOP3.LUT R6, R6, 0xff, RZ, 0xc0, !PT ;  /* 0x000000ff06067812 */ /* 0x000fe400078ec0ff */
[----:B------:R-:W-:Y:S02]  /*1390*/  LOP3.LUT R4, R4, 0xff, RZ, 0xc0, !PT ;  /* 0x000000ff04047812 */ /* 0x000fe400078ec0ff */
[----:B------:R-:W-:Y:S02]  /*13a0*/  IADD3 R5, PT, PT, R6, -0x1, RZ ;  /* 0xffffffff06057810 */ /* 0x000fe40007ffe0ff */
[----:B------:R-:W-:-:S02]  /*13b0*/  IADD3 R2, PT, PT, R4, -0x1, RZ ;  /* 0xffffffff04027810 */ /* 0x000fc40007ffe0ff */
[----:B------:R-:W-:-:S04]  /*13c0*/  ISETP.GT.U32.AND P0, PT, R5, 0xfd, PT ;  /* 0x000000fd0500780c */ /* 0x000fc80003f04070 */
[----:B------:R-:W-:-:S13]  /*13d0*/  ISETP.GT.U32.OR P0, PT, R2, 0xfd, P0 ;  /* 0x000000fd0200780c */ /* 0x000fda0000704470 */
[----:B------:R-:W-:Y:S01]  /*13e0*/  @!P0 MOV R23, RZ ;  /* 0x000000ff00178202 */ /* 0x000fe20000000f00 */
[----:B------:R-:W-:Y:S06]  /*13f0*/  @!P0 BRA `(.L_x_10) ;  /* 0x00000000005c8947 */ /* 0x000fec0003800000 */
[----:B------:R-:W-:Y:S02]  /*1400*/  FSETP.GTU.FTZ.AND P0, PT, |R3|, +INF , PT ;  /* 0x7f8000000300780b */ /* 0x000fe40003f1c200 */
[----:B------:R-:W-:-:S04]  /*1410*/  FSETP.GTU.FTZ.AND P1, PT, |R0|, +INF , PT ;  /* 0x7f8000000000780b */ /* 0x000fc80003f3c200 */
[----:B------:R-:W-:-:S13]  /*1420*/  PLOP3.LUT P0, PT, P0, P1, PT, 0xf8, 0x8f ;  /* 0x00000000008f781c */ /* 0x000fda0000703f70 */
[----:B------:R-:W-:Y:S05]  /*1430*/  @P0 BRA `(.L_x_11) ;  /* 0x0000000400500947 */ /* 0x000fea0003800000 */
[----:B------:R-:W-:-:S13]  /*1440*/  LOP3.LUT P0, RZ, R0, 0x7fffffff, R3, 0xc8, !PT ;  /* 0x7fffffff00ff7812 */ /* 0x000fda000780c803 */
[----:B------:R-:W-:Y:S05]  /*1450*/  @!P0 BRA `(.L_x_12) ;  /* 0x0000000400408947 */ /* 0x000fea0003800000 */
[C---:B------:R-:W-:Y:S02]  /*1460*/  FSETP.NEU.FTZ.AND P2, PT, |R3|.reuse, +INF , PT ;  /* 0x7f8000000300780b */ /* 0x040fe40003f5d200 */
[----:B------:R-:W-:Y:S02]  /*1470*/  FSETP.NEU.FTZ.AND P1, PT, |R0|, +INF , PT ;  /* 0x7f8000000000780b */ /* 0x000fe40003f3d200 */
[----:B------:R-:W-:-:S11]  /*1480*/  FSETP.NEU.FTZ.AND P0, PT, |R3|, +INF , PT ;  /* 0x7f8000000300780b */ /* 0x000fd60003f1d200 */
[----:B------:R-:W-:Y:S05]  /*1490*/  @!P1 BRA !P2, `(.L_x_12) ;  /* 0x0000000400309947 */ /* 0x000fea0005000000 */
[----:B------:R-:W-:-:S04]  /*14a0*/  LOP3.LUT P2, RZ, R3, 0x7fffffff, RZ, 0xc0, !PT ;  /* 0x7fffffff03ff7812 */ /* 0x000fc8000784c0ff */
[----:B------:R-:W-:-:S13]  /*14b0*/  PLOP3.LUT P1, PT, P1, P2, PT, 0x2f, 0xf2 ;  /* 0x0000000000f2781c */ /* 0x000fda0000f24577 */
[----:B------:R-:W-:Y:S05]  /*14c0*/  @P1 BRA `(.L_x_13) ;  /* 0x00000004001c1947 */ /* 0x000fea0003800000 */
[----:B------:R-:W-:-:S04]  /*14d0*/  LOP3.LUT P1, RZ, R0, 0x7fffffff, RZ, 0xc0, !PT ;  /* 0x7fffffff00ff7812 */ /* 0x000fc8000782c0ff */
[----:B------:R-:W-:-:S13]  /*14e0*/  PLOP3.LUT P0, PT, P0, P1, PT, 0x2f, 0xf2 ;  /* 0x0000000000f2781c */ /* 0x000fda0000702577 */
[----:B------:R-:W-:Y:S05]  /*14f0*/  @P0 BRA `(.L_x_14) ;  /* 0x0000000400040947 */ /* 0x000fea0003800000 */
[----:B------:R-:W-:Y:S02]  /*1500*/  ISETP.GE.AND P0, PT, R2, RZ, PT ;  /* 0x000000ff0200720c */ /* 0x000fe40003f06270 */
[----:B------:R-:W-:-:S11]  /*1510*/  ISETP.GE.AND P1, PT, R5, RZ, PT ;  /* 0x000000ff0500720c */ /* 0x000fd60003f26270 */
[----:B------:R-:W-:Y:S01]  /*1520*/  @P0 MOV R23, RZ ;  /* 0x000000ff00170202 */ /* 0x000fe20000000f00 */
[----:B------:R-:W-:Y:S01]  /*1530*/  @!P0 FFMA R3, R3, 1.84467440737095516160e+19, RZ ;  /* 0x5f80000003038823 */ /* 0x000fe200000000ff */
[----:B------:R-:W-:Y:S01]  /*1540*/  @!P0 MOV R23, 0xffffffc0 ;  /* 0xffffffc000178802 */ /* 0x000fe20000000f00 */
[----:B------:R-:W-:-:S03]  /*1550*/  @!P1 FFMA R0, R0, 1.84467440737095516160e+19, RZ ;  /* 0x5f80000000009823 */ /* 0x000fc600000000ff */
[----:B------:R-:W-:-:S07]  /*1560*/  @!P1 IADD3 R23, PT, PT, R23, 0x40, RZ ;  /* 0x0000004017179810 */ /* 0x000fce0007ffe0ff */
.L_x_10:
[----:B------:R-:W-:Y:S01]  /*1570*/  LEA R5, R6, 0xc0800000, 0x17 ;  /* 0xc080000006057811 */ /* 0x000fe200078eb8ff */
[----:B------:R-:W-:Y:S01]  /*1580*/  BSSY.RECONVERGENT B2, `(.L_x_15) ;  /* 0x0000036000027945 */ /* 0x000fe20003800200 */
[----:B------:R-:W-:Y:S02]  /*1590*/  IADD3 R4, PT, PT, R4, -0x7f, RZ ;  /* 0xffffff8104047810 */ /* 0x000fe40007ffe0ff */
[----:B------:R-:W-:Y:S02]  /*15a0*/  IADD3 R5, PT, PT, -R5, R0, RZ ;  /* 0x0000000005057210 */ /* 0x000fe40007ffe1ff */
[C---:B------:R-:W-:Y:S01]  /*15b0*/  IADD3 R6, PT, PT, R4.reuse, 0x7f, -R6 ;  /* 0x0000007f04067810 */ /* 0x040fe20007ffe806 */
[----:B------:R-:W-:Y:S01]  /*15c0*/  IMAD R3, R4, -0x800000, R3 ;  /* 0xff80000004037824 */ /* 0x000fe200078e0203 */
[----:B------:R0:W1:Y:S02]  /*15d0*/  MUFU.RCP R0, R5 ;  /* 0x0000000500007308 */ /* 0x0000640000001000 */
[----:B------:R-:W-:Y:S01]  /*15e0*/  IADD3 R23, PT, PT, R6, R23, RZ ;  /* 0x0000001706177210 */ /* 0x000fe20007ffe0ff */
[----:B0-----:R-:W-:-:S04]  /*15f0*/  FADD.FTZ R5, -R5, -RZ ;  /* 0x800000ff05057221 */ /* 0x001fc80000010100 */
[----:B-1----:R-:W-:-:S04]  /*1600*/  FFMA R27, R0, R5, 1 ;  /* 0x3f800000001b7423 */ /* 0x002fc80000000005 */
[----:B------:R-:W-:-:S04]  /*1610*/  FFMA R0, R0, R27, R0 ;  /* 0x0000001b00007223 */ /* 0x000fc80000000000 */
[----:B------:R-:W-:-:S04]  /*1620*/  FFMA R2, R3, R0, RZ ;  /* 0x0000000003027223 */ /* 0x000fc800000000ff */
[----:B------:R-:W-:-:S04]  /*1630*/  FFMA R27, R5, R2, R3 ;  /* 0x00000002051b7223 */ /* 0x000fc80000000003 */
[----:B------:R-:W-:-:S04]  /*1640*/  FFMA R2, R0, R27, R2 ;  /* 0x0000001b00027223 */ /* 0x000fc80000000002 */
[----:B------:R-:W-:-:S04]  /*1650*/  FFMA R3, R5, R2, R3 ;  /* 0x0000000205037223 */ /* 0x000fc80000000003 */
[----:B------:R-:W-:-:S05]  /*1660*/  FFMA R4, R0, R3, R2 ;  /* 0x0000000300047223 */ /* 0x000fca0000000002 */
[----:B------:R-:W-:-:S04]  /*1670*/  SHF.R.U32.HI R6, RZ, 0x17, R4 ;  /* 0x00000017ff067819 */ /* 0x000fc80000011604 */
[----:B------:R-:W-:-:S04]  /*1680*/  LOP3.LUT R6, R6, 0xff, RZ, 0xc0, !PT ;  /* 0x000000ff06067812 */ /* 0x000fc800078ec0ff */
[----:B------:R-:W-:-:S04]  /*1690*/  IADD3 R5, PT, PT, R6, R23, RZ ;  /* 0x0000001706057210 */ /* 0x000fc80007ffe0ff */
[----:B------:R-:W-:-:S04]  /*16a0*/  IADD3 R6, PT, PT, R5, -0x1, RZ ;  /* 0xffffffff05067810 */ /* 0x000fc80007ffe0ff */
[----:B------:R-:W-:-:S13]  /*16b0*/  ISETP.GE.U32.AND P0, PT, R6, 0xfe, PT ;  /* 0x000000fe0600780c */ /* 0x000fda0003f06070 */
[----:B------:R-:W-:Y:S05]  /*16c0*/  @!P0 BRA `(.L_x_16) ;  /* 0x0000000000808947 */ /* 0x000fea0003800000 */
[----:B------:R-:W-:-:S13]  /*16d0*/  ISETP.GT.AND P0, PT, R5, 0xfe, PT ;  /* 0x000000fe0500780c */ /* 0x000fda0003f04270 */
[----:B------:R-:W-:Y:S05]  /*16e0*/  @P0 BRA `(.L_x_17) ;  /* 0x00000000006c0947 */ /* 0x000fea0003800000 */
[----:B------:R-:W-:-:S13]  /*16f0*/  ISETP.GE.AND P0, PT, R5, 0x1, PT ;  /* 0x000000010500780c */ /* 0x000fda0003f06270 */
[----:B------:R-:W-:Y:S05]  /*1700*/  @P0 BRA `(.L_x_18) ;  /* 0x0000000000740947 */ /* 0x000fea0003800000 */
[----:B------:R-:W-:Y:S02]  /*1710*/  ISETP.GE.AND P0, PT, R5, -0x18, PT ;  /* 0xffffffe80500780c */ /* 0x000fe40003f06270 */
[----:B------:R-:W-:-:S11]  /*1720*/  LOP3.LUT R4, R4, 0x80000000, RZ, 0xc0, !PT ;  /* 0x8000000004047812 */ /* 0x000fd600078ec0ff */
[----:B------:R-:W-:Y:S05]  /*1730*/  @!P0 BRA `(.L_x_18) ;  /* 0x0000000000688947 */ /* 0x000fea0003800000 */
[CCC-:B------:R-:W-:Y:S01]  /*1740*/  FFMA.RZ R6, R0.reuse, R3.reuse, R2.reuse ;  /* 0x0000000300067223 */ /* 0x1c0fe2000000c002 */
[CCC-:B------:R-:W-:Y:S01]  /*1750*/  FFMA.RP R23, R0.reuse, R3.reuse, R2.reuse ;  /* 0x0000000300177223 */ /* 0x1c0fe20000008002 */
[----:B------:R-:W-:Y:S01]  /*1760*/  FFMA.RM R0, R0, R3, R2 ;  /* 0x0000000300007223 */ /* 0x000fe20000004002 */
[C---:B------:R-:W-:Y:S02]  /*1770*/  IADD3 R2, PT, PT, R5.reuse, 0x20, RZ ;  /* 0x0000002005027810 */ /* 0x040fe40007ffe0ff */
[----:B------:R-:W-:Y:S02]  /*1780*/  LOP3.LUT R3, R6, 0x7fffff, RZ, 0xc0, !PT ;  /* 0x007fffff06037812 */ /* 0x000fe400078ec0ff */
[----:B------:R-:W-:Y:S02]  /*1790*/  ISETP.NE.AND P2, PT, R5, RZ, PT ;  /* 0x000000ff0500720c */ /* 0x000fe40003f45270 */
[----:B------:R-:W-:Y:S02]  /*17a0*/  LOP3.LUT R3, R3, 0x800000, RZ, 0xfc, !PT ;  /* 0x0080000003037812 */ /* 0x000fe400078efcff */
[----:B------:R-:W-:-:S02]  /*17b0*/  ISETP.NE.AND P1, PT, R5, RZ, PT ;  /* 0x000000ff0500720c */ /* 0x000fc40003f25270 */
[----:B------:R-:W-:Y:S02]  /*17c0*/  IADD3 R5, PT, PT, -R5, RZ, RZ ;  /* 0x000000ff05057210 */ /* 0x000fe40007ffe1ff */
[----:B------:R-:W-:Y:S02]  /*17d0*/  SHF.L.U32 R2, R3, R2, RZ ;  /* 0x0000000203027219 */ /* 0x000fe400000006ff */
[----:B------:R-:W-:Y:S02]  /*17e0*/  FSETP.NEU.FTZ.AND P0, PT, R23, R0, PT ;  /* 0x000000001700720b */ /* 0x000fe40003f1d000 */
[----:B------:R-:W-:Y:S02]  /*17f0*/  SEL R0, R5, RZ, P2 ;  /* 0x000000ff05007207 */ /* 0x000fe40001000000 */
[----:B------:R-:W-:Y:S02]  /*1800*/  ISETP.NE.AND P1, PT, R2, RZ, P1 ;  /* 0x000000ff0200720c */ /* 0x000fe40000f25270 */
[----:B------:R-:W-:-:S02]  /*1810*/  SHF.R.U32.HI R3, RZ, R0, R3 ;  /* 0x00000000ff037219 */ /* 0x000fc40000011603 */
[----:B------:R-:W-:Y:S02]  /*1820*/  PLOP3.LUT P0, PT, P0, P1, PT, 0xf8, 0x8f ;  /* 0x00000000008f781c */ /* 0x000fe40000703f70 */
[----:B------:R-:W-:Y:S02]  /*1830*/  SHF.R.U32.HI R2, RZ, 0x1, R3 ;  /* 0x00000001ff027819 */ /* 0x000fe40000011603 */
[----:B------:R-:W-:-:S04]  /*1840*/  SEL R5, RZ, 0x1, !P0 ;  /* 0x00000001ff057807 */ /* 0x000fc80004000000 */
[----:B------:R-:W-:-:S04]  /*1850*/  LOP3.LUT R0, R5, 0x1, R2, 0xf8, !PT ;  /* 0x0000000105007812 */ /* 0x000fc800078ef802 */
[----:B------:R-:W-:-:S04]  /*1860*/  LOP3.LUT R3, R0, R3, RZ, 0xc0, !PT ;  /* 0x0000000300037212 */ /* 0x000fc800078ec0ff */
[----:B------:R-:W-:-:S04]  /*1870*/  IADD3 R3, PT, PT, R2, R3, RZ ;  /* 0x0000000302037210 */ /* 0x000fc80007ffe0ff */
[----:B------:R-:W-:Y:S01]  /*1880*/  LOP3.LUT R4, R3, R4, RZ, 0xfc, !PT ;  /* 0x0000000403047212 */ /* 0x000fe200078efcff */
[----:B------:R-:W-:Y:S06]  /*1890*/  BRA `(.L_x_18) ;  /* 0x0000000000107947 */ /* 0x000fec0003800000 */
.L_x_17:
[----:B------:R-:W-:-:S04]  /*18a0*/  LOP3.LUT R4, R4, 0x80000000, RZ, 0xc0, !PT ;  /* 0x8000000004047812 */ /* 0x000fc800078ec0ff */
[----:B------:R-:W-:Y:S01]  /*18b0*/  LOP3.LUT R4, R4, 0x7f800000, RZ, 0xfc, !PT ;  /* 0x7f80000004047812 */ /* 0x000fe200078efcff */
[----:B------:R-:W-:Y:S06]  /*18c0*/  BRA `(.L_x_18) ;  /* 0x0000000000047947 */ /* 0x000fec0003800000 */
.L_x_16:
[----:B------:R-:W-:-:S07]  /*18d0*/  LEA R4, R23, R4, 0x17 ;  /* 0x0000000417047211 */ /* 0x000fce00078eb8ff */
.L_x_18:
[----:B------:R-:W-:Y:S05]  /*18e0*/  BSYNC.RECONVERGENT B2 ;  /* 0x0000000000027941 */ /* 0x000fea0003800200 */
.L_x_15:
[----:B------:R-:W-:Y:S01]  /*18f0*/  MOV R0, R4 ;  /* 0x0000000400007202 */ /* 0x000fe20000000f00 */
[----:B------:R-:W-:Y:S06]  /*1900*/  BRA `(.L_x_19) ;  /* 0x0000000000207947 */ /* 0x000fec0003800000 */
.L_x_14:
[----:B------:R-:W-:-:S04]  /*1910*/  LOP3.LUT R0, R0, 0x80000000, R3, 0x48, !PT ;  /* 0x8000000000007812 */ /* 0x000fc800078e4803 */
[----:B------:R-:W-:Y:S01]  /*1920*/  LOP3.LUT R0, R0, 0x7f800000, RZ, 0xfc, !PT ;  /* 0x7f80000000007812 */ /* 0x000fe200078efcff */
[----:B------:R-:W-:Y:S06]  /*1930*/  BRA `(.L_x_19) ;  /* 0x0000000000147947 */ /* 0x000fec0003800000 */
.L_x_13:
[----:B------:R-:W-:Y:S01]  /*1940*/  LOP3.LUT R0, R0, 0x80000000, R3, 0x48, !PT ;  /* 0x8000000000007812 */ /* 0x000fe200078e4803 */
[----:B------:R-:W-:Y:S06]  /*1950*/  BRA `(.L_x_19) ;  /* 0x00000000000c7947 */ /* 0x000fec0003800000 */
.L_x_12:
[----:B------:R-:W0:Y:S01]  /*1960*/  MUFU.RSQ R0, -QNAN ;  /* 0xffc0000000007908 */ /* 0x000e220000001400 */
[----:B------:R-:W-:Y:S05]  /*1970*/  BRA `(.L_x_19) ;  /* 0x0000000000047947 */ /* 0x000fea0003800000 */
.L_x_11:
[----:B------:R-:W-:-:S07]  /*1980*/  FADD.FTZ R0, R3, R0 ;  /* 0x0000000003007221 */ /* 0x000fce0000010000 */
.L_x_19:
[----:B------:R-:W-:Y:S05]  /*1990*/  BSYNC.RECONVERGENT B1 ;  /* 0x0000000000017941 */ /* 0x000fea0003800200 */
.L_x_9:
[----:B------:R-:W-:Y:S01]  /*19a0*/  HFMA2 R3, -RZ, RZ, 0, 0 ;  /* 0x00000000ff037431 */ /* 0x000fe200000001ff */
[----:B------:R-:W-:-:S04]  /*19b0*/  MOV R2, R24 ;  /* 0x0000001800027202 */ /* 0x000fc80000000f00 */
[----:B0-----:R-:W-:Y:S05]  /*19c0*/  RET.REL.NODEC R2 `(_Z14kernel_forwardIfEviiiPKT_S2_S2_S2_PS0_S3_S3_S3_) ;  /* 0xffffffe4028c7950 */ /* 0x001fea0003c3ffff */
.L_x_20:
[----:B------:R-:W-:-:S00]  /*19d0*/  BRA `(.L_x_20) ;  /* 0xfffffffc00fc7947 */ /* 0x000fc0000383ffff */
[----:B------:R-:W-:-:S00]  /*19e0*/  NOP ;  /* 0x0000000000007918 */ /* 0x000fc00000000000 */
        /* <DEDUP_REMOVED lines=9> */
.L_x_21:


//--------------------- .nv.shared.reserved.0     --------------------------
	.section	.nv.shared.reserved.0,"aw",@nobits
	.weak		__nv_reservedSMEM_offset_0_alias
	.size		__nv_reservedSMEM_offset_0_alias, 0, 64
	.other		__nv_reservedSMEM_offset_0_alias,@"STO_CUDA_RESERVED_SHARED STV_DEFAULT"
__nv_reservedSMEM_offset_0_alias:
	.zero		0
	.zero		64


//--------------------- .nv.constant0._Z14kernel_forwardIfEviiiPKT_S2_S2_S2_PS0_S3_S3_S3_ --------------------------
	.section	.nv.constant0._Z14kernel_forwardIfEviiiPKT_S2_S2_S2_PS0_S3_S3_S3_,"a",@progbits
	.sectionflags	@""
	.align	4
.nv.constant0._Z14kernel_forwardIfEviiiPKT_S2_S2_S2_PS0_S3_S3_S3_:
	.zero		976


//--------------------- SYMBOLS --------------------------

	.type		.nv.reservedSmem.offset0,@object
	.size		.nv.reservedSmem.offset0,0x4
